// auto-generated by cutlass_sweep.gemm — config: {"arch": "sm_100", "cluster_m": 2, "cluster_n": 2, "dtype": "e5m2", "stages": 3, "tile_k": 32, "tile_m": 256, "tile_n": 256}
#include "cutlass/cutlass.h"
#include "cutlass/gemm/collective/collective_builder.hpp"
#include "cutlass/gemm/device/gemm_universal_adapter.h"
#include "cutlass/gemm/kernel/gemm_universal.hpp"
#include "cutlass/epilogue/collective/collective_builder.hpp"

using ElemA = cutlass::float_e5m2_t;
using ElemB = cutlass::float_e5m2_t;
using ElemCD = cutlass::float_e5m2_t;
using Acc  = float;
using TileShape    = cute::Shape<cute::_256, cute::_256, cute::_32>;
using ClusterShape = cute::Shape<cute::_2, cute::_2, cute::_1>;

using CollectiveEpilogue = typename cutlass::epilogue::collective::CollectiveBuilder<
    cutlass::arch::Sm100, cutlass::arch::OpClassTensorOp,
    TileShape, ClusterShape,
    cutlass::epilogue::collective::EpilogueTileAuto,
    Acc, Acc,
    ElemCD, cutlass::layout::RowMajor, 128 / cutlass::sizeof_bits<ElemCD>::value,
    ElemCD, cutlass::layout::RowMajor, 128 / cutlass::sizeof_bits<ElemCD>::value,
    cutlass::epilogue::collective::EpilogueScheduleAuto
  >::CollectiveOp;

using CollectiveMainloop = typename cutlass::gemm::collective::CollectiveBuilder<
    cutlass::arch::Sm100, cutlass::arch::OpClassTensorOp,
    ElemA, cutlass::layout::RowMajor, 128 / cutlass::sizeof_bits<ElemA>::value,
    ElemB, cutlass::layout::ColumnMajor, 128 / cutlass::sizeof_bits<ElemB>::value,
    Acc,
    TileShape, ClusterShape,
    cutlass::gemm::collective::StageCount<3>,
    cutlass::gemm::collective::KernelScheduleAuto
  >::CollectiveOp;

using GemmKernel = cutlass::gemm::kernel::GemmUniversal<
    cute::Shape<int,int,int,int>,
    CollectiveMainloop,
    CollectiveEpilogue
>;
using Gemm = cutlass::gemm::device::GemmUniversalAdapter<GemmKernel>;

// Force the device kernel symbol into the cubin without needing a host main.
auto* _anchor = &cutlass::device_kernel<GemmKernel>;


// ===== COMPILED SASS (sm_100a) =====

	.target	sm_100a

	.elftype	@"ET_EXEC"


//--------------------- .note.nv.tkinfo           --------------------------
	.section	.note.nv.tkinfo,"",@"SHT_NOTE"
	.sectionflags	@"SHF_NOTE_NV_TKINFO"
	.tkinfo
        /*0018*/ 	.word	0x00000002
        /*0030*/ 	.string	""
        /*0030*/ 	.string	"ptxas"
        /*0030*/ 	.string	"Cuda compilation tools, release 13.0, V13.0.88"
        /*0030*/ 	.string	"Build cuda_13.0.r13.0/compiler.36424714_0"
        /*0030*/ 	.string	"-arch sm_100a -m 64 "



//--------------------- .note.nv.cuinfo           --------------------------
	.section	.note.nv.cuinfo,"",@"SHT_NOTE"
	.sectionflags	@"SHF_NOTE_NV_CUINFO"
        /*0018*/ 	.short	0x0002
        /*001a*/ 	.short	0x0064
        /*001c*/ 	.short	0x0082
	.zero		2


//--------------------- .nv.info                  --------------------------
	.section	.nv.info,"",@"SHT_CUDA_INFO"
	.align	4


	//----- nvinfo : EIATTR_REGCOUNT
	.align		4
        /*0000*/ 	.byte	0x04, 0x2f
        /*0002*/ 	.short	(.L_20 - .L_19)
	.align		4
.L_19:
        /*0004*/ 	.word	index@(_ZN7cutlass13device_kernelINS_4gemm6kernel13GemmUniversalIN4cute5tupleIJiiiiEEENS1_10collective13CollectiveMmaINS1_35MainloopSm100TmaUmmaWarpSpecializedILi3ELi2ELi2ENS5_IJNS4_1CILi2EEESB_NSA_ILi1EEEEEEEENS5_IJNSA_ILi256EEESF_NSA_ILi32EEEEEENS_12float_e5m2_tENS5_IJlSC_lEEESI_SJ_NS4_8TiledMMAINS4_8MMA_AtomIJNS4_10MMA_TraitsINS4_25SM100_MMA_F8F6F4_2x1SM_SSEJSI_SI_fSF_SF_NS4_17integral_constantINS4_4UMMA5MajorELSQ_0EEESR_NSO_INSP_7ScaleInELSS_0EEEST_EEEEEENS4_6LayoutINS5_IJSC_SC_SC_EEENS5_IJNSA_ILi0EEESY_SY_EEEEENS5_IJNS4_10UnderscoreES11_S11_EEEEENS4_28SM100_TMA_2SM_LOAD_MULTICASTENS4_14ComposedLayoutINS4_7SwizzleILi1ELi4ELi3EEENS4_18smem_ptr_flag_bitsILi8EEENSW_INS5_IJNSA_ILi8EEESG_EEENS5_IJSG_SC_EEEEEEEvNS4_8identityENS4_18SM100_TMA_2SM_LOADES1E_vS1F_EENS_8epilogue10collective18CollectiveEpilogueINS1I_23Sm100TmaWarpSpecializedILi4ELi2ELi64ELb0ELb0EEEJNS5_IJNSA_ILi128EEESF_SG_EEENS5_IJNSW_IS1N_SC_EENSW_INSA_ILi64EEESC_EEEEESI_SJ_SI_SJ_NS1I_6fusion15FusionCallbacksIS1M_NS1T_17LinearCombinationISI_fSI_fLNS_15FloatRoundStyleE2EEES1O_S1S_JEEENS4_5SM1004TMEM4LOAD26SM100_TMEM_LOAD_32dp32b64xENS4_13SM90_TMA_LOADENS15_INS16_ILi2ELi4ELi3EEES19_NSW_INS5_IJS1A_S1Q_EEENS5_IJS1Q_SC_EEEEEEENS4_39AutoVectorizingCopyWithAssumedAlignmentILi128EEENS4_14SM90_TMA_STOREES28_S2A_S2A_EEEvvEEEEvNT_6ParamsE)
        /*0008*/ 	.word	0x000000cf


	//----- nvinfo : EIATTR_FRAME_SIZE
	.align		4
.L_20:
        /*000c*/ 	.byte	0x04, 0x11
        /*000e*/ 	.short	(.L_22 - .L_21)
	.align		4
.L_21:
        /*0010*/ 	.word	index@($__internal_2_$__cuda_sm10x_tcgen05_guardrail_trap_unallocated_columns_being_dealloced)
        /*0014*/ 	.word	0x00000000


	//----- nvinfo : EIATTR_FRAME_SIZE
	.align		4
.L_22:
        /*0018*/ 	.byte	0x04, 0x11
        /*001a*/ 	.short	(.L_24 - .L_23)
	.align		4
.L_23:
        /*001c*/ 	.word	index@($__internal_1_$__cuda_sm10x_tcgen05_guardrail_trap_phase_invalid_during_alloc)
        /*0020*/ 	.word	0x00000000


	//----- nvinfo : EIATTR_FRAME_SIZE
	.align		4
.L_24:
        /*0024*/ 	.byte	0x04, 0x11
        /*0026*/ 	.short	(.L_26 - .L_25)
	.align		4
.L_25:
        /*0028*/ 	.word	index@($__internal_0_$__cuda_sm10x_tcgen05_guardrail_trap_col_being_dealloced_not_returned_by_alloc)
        /*002c*/ 	.word	0x00000000


	//----- nvinfo : EIATTR_FRAME_SIZE
	.align		4
.L_26:
        /*0030*/ 	.byte	0x04, 0x11
        /*0032*/ 	.short	(.L_28 - .L_27)
	.align		4
.L_27:
        /*0034*/ 	.word	index@(_ZN7cutlass13device_kernelINS_4gemm6kernel13GemmUniversalIN4cute5tupleIJiiiiEEENS1_10collective13CollectiveMmaINS1_35MainloopSm100TmaUmmaWarpSpecializedILi3ELi2ELi2ENS5_IJNS4_1CILi2EEESB_NSA_ILi1EEEEEEEENS5_IJNSA_ILi256EEESF_NSA_ILi32EEEEEENS_12float_e5m2_tENS5_IJlSC_lEEESI_SJ_NS4_8TiledMMAINS4_8MMA_AtomIJNS4_10MMA_TraitsINS4_25SM100_MMA_F8F6F4_2x1SM_SSEJSI_SI_fSF_SF_NS4_17integral_constantINS4_4UMMA5MajorELSQ_0EEESR_NSO_INSP_7ScaleInELSS_0EEEST_EEEEEENS4_6LayoutINS5_IJSC_SC_SC_EEENS5_IJNSA_ILi0EEESY_SY_EEEEENS5_IJNS4_10UnderscoreES11_S11_EEEEENS4_28SM100_TMA_2SM_LOAD_MULTICASTENS4_14ComposedLayoutINS4_7SwizzleILi1ELi4ELi3EEENS4_18smem_ptr_flag_bitsILi8EEENSW_INS5_IJNSA_ILi8EEESG_EEENS5_IJSG_SC_EEEEEEEvNS4_8identityENS4_18SM100_TMA_2SM_LOADES1E_vS1F_EENS_8epilogue10collective18CollectiveEpilogueINS1I_23Sm100TmaWarpSpecializedILi4ELi2ELi64ELb0ELb0EEEJNS5_IJNSA_ILi128EEESF_SG_EEENS5_IJNSW_IS1N_SC_EENSW_INSA_ILi64EEESC_EEEEESI_SJ_SI_SJ_NS1I_6fusion15FusionCallbacksIS1M_NS1T_17LinearCombinationISI_fSI_fLNS_15FloatRoundStyleE2EEES1O_S1S_JEEENS4_5SM1004TMEM4LOAD26SM100_TMEM_LOAD_32dp32b64xENS4_13SM90_TMA_LOADENS15_INS16_ILi2ELi4ELi3EEES19_NSW_INS5_IJS1A_S1Q_EEENS5_IJS1Q_SC_EEEEEEENS4_39AutoVectorizingCopyWithAssumedAlignmentILi128EEENS4_14SM90_TMA_STOREES28_S2A_S2A_EEEvvEEEEvNT_6ParamsE)
        /*0038*/ 	.word	0x00000000


	//----- nvinfo : EIATTR_MIN_STACK_SIZE
	.align		4
.L_28:
        /*003c*/ 	.byte	0x04, 0x12
        /*003e*/ 	.short	(.L_30 - .L_29)
	.align		4
.L_29:
        /*0040*/ 	.word	index@(_ZN7cutlass13device_kernelINS_4gemm6kernel13GemmUniversalIN4cute5tupleIJiiiiEEENS1_10collective13CollectiveMmaINS1_35MainloopSm100TmaUmmaWarpSpecializedILi3ELi2ELi2ENS5_IJNS4_1CILi2EEESB_NSA_ILi1EEEEEEEENS5_IJNSA_ILi256EEESF_NSA_ILi32EEEEEENS_12float_e5m2_tENS5_IJlSC_lEEESI_SJ_NS4_8TiledMMAINS4_8MMA_AtomIJNS4_10MMA_TraitsINS4_25SM100_MMA_F8F6F4_2x1SM_SSEJSI_SI_fSF_SF_NS4_17integral_constantINS4_4UMMA5MajorELSQ_0EEESR_NSO_INSP_7ScaleInELSS_0EEEST_EEEEEENS4_6LayoutINS5_IJSC_SC_SC_EEENS5_IJNSA_ILi0EEESY_SY_EEEEENS5_IJNS4_10UnderscoreES11_S11_EEEEENS4_28SM100_TMA_2SM_LOAD_MULTICASTENS4_14ComposedLayoutINS4_7SwizzleILi1ELi4ELi3EEENS4_18smem_ptr_flag_bitsILi8EEENSW_INS5_IJNSA_ILi8EEESG_EEENS5_IJSG_SC_EEEEEEEvNS4_8identityENS4_18SM100_TMA_2SM_LOADES1E_vS1F_EENS_8epilogue10collective18CollectiveEpilogueINS1I_23Sm100TmaWarpSpecializedILi4ELi2ELi64ELb0ELb0EEEJNS5_IJNSA_ILi128EEESF_SG_EEENS5_IJNSW_IS1N_SC_EENSW_INSA_ILi64EEESC_EEEEESI_SJ_SI_SJ_NS1I_6fusion15FusionCallbacksIS1M_NS1T_17LinearCombinationISI_fSI_fLNS_15FloatRoundStyleE2EEES1O_S1S_JEEENS4_5SM1004TMEM4LOAD26SM100_TMEM_LOAD_32dp32b64xENS4_13SM90_TMA_LOADENS15_INS16_ILi2ELi4ELi3EEES19_NSW_INS5_IJS1A_S1Q_EEENS5_IJS1Q_SC_EEEEEEENS4_39AutoVectorizingCopyWithAssumedAlignmentILi128EEENS4_14SM90_TMA_STOREES28_S2A_S2A_EEEvvEEEEvNT_6ParamsE)
        /*0044*/ 	.word	0x00000000
.L_30:


//--------------------- .nv.compat                --------------------------
	.section	.nv.compat,"",@"SHT_CUDA_COMPAT_INFO"
	.align	4
        /*0000*/ 	.byte	0x02, 0x09, 0x01, 0x00, 0x02, 0x02, 0x02, 0x00, 0x02, 0x05, 0x05, 0x00, 0x03, 0x07, 0x01, 0x01
        /*0010*/ 	.byte	0x02, 0x03, 0x01, 0x00, 0x02, 0x06, 0x01, 0x00, 0x04, 0x0b, 0x08, 0x00, 0x09, 0x00, 0x00, 0x00
        /*0020*/ 	.byte	0x00, 0x00, 0x00, 0x00


//--------------------- .nv.info._ZN7cutlass13device_kernelINS_4gemm6kernel13GemmUniversalIN4cute5tupleIJiiiiEEENS1_10collective13CollectiveMmaINS1_35MainloopSm100TmaUmmaWarpSpecializedILi3ELi2ELi2ENS5_IJNS4_1CILi2EEESB_NSA_ILi1EEEEEEEENS5_IJNSA_ILi256EEESF_NSA_ILi32EEEEEENS_12float_e5m2_tENS5_IJlSC_lEEESI_SJ_NS4_8TiledMMAINS4_8MMA_AtomIJNS4_10MMA_TraitsINS4_25SM100_MMA_F8F6F4_2x1SM_SSEJSI_SI_fSF_SF_NS4_17integral_constantINS4_4UMMA5MajorELSQ_0EEESR_NSO_INSP_7ScaleInELSS_0EEEST_EEEEEENS4_6LayoutINS5_IJSC_SC_SC_EEENS5_IJNSA_ILi0EEESY_SY_EEEEENS5_IJNS4_10UnderscoreES11_S11_EEEEENS4_28SM100_TMA_2SM_LOAD_MULTICASTENS4_14ComposedLayoutINS4_7SwizzleILi1ELi4ELi3EEENS4_18smem_ptr_flag_bitsILi8EEENSW_INS5_IJNSA_ILi8EEESG_EEENS5_IJSG_SC_EEEEEEEvNS4_8identityENS4_18SM100_TMA_2SM_LOADES1E_vS1F_EENS_8epilogue10collective18CollectiveEpilogueINS1I_23Sm100TmaWarpSpecializedILi4ELi2ELi64ELb0ELb0EEEJNS5_IJNSA_ILi128EEESF_SG_EEENS5_IJNSW_IS1N_SC_EENSW_INSA_ILi64EEESC_EEEEESI_SJ_SI_SJ_NS1I_6fusion15FusionCallbacksIS1M_NS1T_17LinearCombinationISI_fSI_fLNS_15FloatRoundStyleE2EEES1O_S1S_JEEENS4_5SM1004TMEM4LOAD26SM100_TMEM_LOAD_32dp32b64xENS4_13SM90_TMA_LOADENS15_INS16_ILi2ELi4ELi3EEES19_NSW_INS5_IJS1A_S1Q_EEENS5_IJS1Q_SC_EEEEEEENS4_39AutoVectorizingCopyWithAssumedAlignmentILi128EEENS4_14SM90_TMA_STOREES28_S2A_S2A_EEEvvEEEEvNT_6ParamsE --------------------------
	.section	.nv.info._ZN7cutlass13device_kernelINS_4gemm6kernel13GemmUniversalIN4cute5tupleIJiiiiEEENS1_10collective13CollectiveMmaINS1_35MainloopSm100TmaUmmaWarpSpecializedILi3ELi2ELi2ENS5_IJNS4_1CILi2EEESB_NSA_ILi1EEEEEEEENS5_IJNSA_ILi256EEESF_NSA_ILi32EEEEEENS_12float_e5m2_tENS5_IJlSC_lEEESI_SJ_NS4_8TiledMMAINS4_8MMA_AtomIJNS4_10MMA_TraitsINS4_25SM100_MMA_F8F6F4_2x1SM_SSEJSI_SI_fSF_SF_NS4_17integral_constantINS4_4UMMA5MajorELSQ_0EEESR_NSO_INSP_7ScaleInELSS_0EEEST_EEEEEENS4_6LayoutINS5_IJSC_SC_SC_EEENS5_IJNSA_ILi0EEESY_SY_EEEEENS5_IJNS4_10UnderscoreES11_S11_EEEEENS4_28SM100_TMA_2SM_LOAD_MULTICASTENS4_14ComposedLayoutINS4_7SwizzleILi1ELi4ELi3EEENS4_18smem_ptr_flag_bitsILi8EEENSW_INS5_IJNSA_ILi8EEESG_EEENS5_IJSG_SC_EEEEEEEvNS4_8identityENS4_18SM100_TMA_2SM_LOADES1E_vS1F_EENS_8epilogue10collective18CollectiveEpilogueINS1I_23Sm100TmaWarpSpecializedILi4ELi2ELi64ELb0ELb0EEEJNS5_IJNSA_ILi128EEESF_SG_EEENS5_IJNSW_IS1N_SC_EENSW_INSA_ILi64EEESC_EEEEESI_SJ_SI_SJ_NS1I_6fusion15FusionCallbacksIS1M_NS1T_17LinearCombinationISI_fSI_fLNS_15FloatRoundStyleE2EEES1O_S1S_JEEENS4_5SM1004TMEM4LOAD26SM100_TMEM_LOAD_32dp32b64xENS4_13SM90_TMA_LOADENS15_INS16_ILi2ELi4ELi3EEES19_NSW_INS5_IJS1A_S1Q_EEENS5_IJS1Q_SC_EEEEEEENS4_39AutoVectorizingCopyWithAssumedAlignmentILi128EEENS4_14SM90_TMA_STOREES28_S2A_S2A_EEEvvEEEEvNT_6ParamsE,"",@"SHT_CUDA_INFO"
	.sectionflags	@""
	.align	4


	//----- nvinfo : EIATTR_CUDA_API_VERSION
	.align		4
        /*0000*/ 	.byte	0x04, 0x37
        /*0002*/ 	.short	(.L_32 - .L_31)
.L_31:
        /*0004*/ 	.word	0x00000082


	//----- nvinfo : EIATTR_KPARAM_INFO
	.align		4
.L_32:
        /*0008*/ 	.byte	0x04, 0x17
        /*000a*/ 	.short	(.L_34 - .L_33)
.L_33:
        /*000c*/ 	.word	0x00000000
        /*0010*/ 	.short	0x0000
        /*0012*/ 	.short	0x0000
        /*0014*/ 	.byte	0x00, 0xf0, 0x01, 0x20


	//----- nvinfo : EIATTR_AT_ENTRY_FRAGMENTS
	.align		4
.L_34:
        /*0018*/ 	.byte	0x04, 0x4f
        /*001a*/ 	.short	(.L_36 - .L_35)


	//   ....[0]....
.L_35:
        /*001c*/ 	.word	0x00000007


	//----- nvinfo : EIATTR_RESERVED_SMEM_USED
	.align		4
.L_36:
        /*0020*/ 	.byte	0x01, 0x41
	.zero		2


	//----- nvinfo : EIATTR_SPARSE_MMA_MASK
	.align		4
        /*0024*/ 	.byte	0x03, 0x50
        /*0026*/ 	.short	0x0000


	//----- nvinfo : EIATTR_TCGEN05_2CTA_USED
	.align		4
        /*0028*/ 	.byte	0x01, 0x52
	.zero		2


	//----- nvinfo : EIATTR_MAXREG_COUNT
	.align		4
        /*002c*/ 	.byte	0x03, 0x1b
        /*002e*/ 	.short	0x00ff


	//----- nvinfo : EIATTR_NUM_BARRIERS
	.align		4
        /*0030*/ 	.byte	0x02, 0x4c
        /*0032*/ 	.byte	0x07
	.zero		1


	//----- nvinfo : EIATTR_EXTERNS
	.align		4
        /*0034*/ 	.byte	0x04, 0x0f
        /*0036*/ 	.short	(.L_38 - .L_37)


	//   ....[0]....
	.align		4
.L_37:
        /*0038*/ 	.word	index@(__assertfail)


	//----- nvinfo : EIATTR_MERCURY_ISA_VERSION
	.align		4
.L_38:
        /*003c*/ 	.byte	0x03, 0x5f
        /*003e*/ 	.short	0x0101


	//----- nvinfo : EIATTR_INT_WARP_WIDE_INSTR_OFFSETS
	.align		4
        /*0040*/ 	.byte	0x04, 0x31
        /*0042*/ 	.short	(.L_40 - .L_39)


	//   ....[0]....
.L_39:
        /*0044*/ 	.word	0x00000d10


	//   ....[1]....
        /*0048*/ 	.word	0x00000db0


	//   ....[2]....
        /*004c*/ 	.word	0x00003f80


	//   ....[3]....
        /*0050*/ 	.word	0x00003fa0


	//   ....[4]....
        /*0054*/ 	.word	0x00003fd0


	//   ....[5]....
        /*0058*/ 	.word	0x00004b10


	//   ....[6]....
        /*005c*/ 	.word	0x00004b80


	//   ....[7]....
        /*0060*/ 	.word	0x00004c60


	//   ....[8]....
        /*0064*/ 	.word	0x00004ce0


	//   ....[9]....
        /*0068*/ 	.word	0x00004de0


	//   ....[10]....
        /*006c*/ 	.word	0x00004e60


	//   ....[11]....
        /*0070*/ 	.word	0x00004f50


	//   ....[12]....
        /*0074*/ 	.word	0x00005000


	//----- nvinfo : EIATTR_COOP_GROUP_MASK_REGIDS
	.align		4
.L_40:
        /*0078*/ 	.byte	0x04, 0x29
        /*007a*/ 	.short	(.L_42 - .L_41)


	//   ....[0]....
.L_41:
        /*007c*/ 	.word	0xffffffff


	//   ....[1]....
        /*0080*/ 	.word	0xffffffff


	//   ....[2]....
        /*0084*/ 	.word	0xffffffff


	//   ....[3]....
        /*0088*/ 	.word	0xffffffff


	//   ....[4]....
        /*008c*/ 	.word	0xffffffff


	//   ....[5]....
        /*0090*/ 	.word	0xffffffff


	//   ....[6]....
        /*0094*/ 	.word	0xffffffff


	//   ....[7]....
        /*0098*/ 	.word	0xffffffff


	//   ....[8]....
        /*009c*/ 	.word	0xffffffff


	//   ....[9]....
        /*00a0*/ 	.word	0xffffffff


	//   ....[10]....
        /*00a4*/ 	.word	0xffffffff


	//   ....[11]....
        /*00a8*/ 	.word	0xffffffff


	//   ....[12]....
        /*00ac*/ 	.word	0xffffffff


	//   ....[13]....
        /*00b0*/ 	.word	0xffffffff


	//----- nvinfo : EIATTR_COOP_GROUP_INSTR_OFFSETS
	.align		4
.L_42:
        /*00b4*/ 	.byte	0x04, 0x28
        /*00b6*/ 	.short	(.L_44 - .L_43)


	//   ....[0]....
.L_43:
        /*00b8*/ 	.word	0x000000b0


	//   ....[1]....
        /*00bc*/ 	.word	0x00000520


	//   ....[2]....
        /*00c0*/ 	.word	0x000006c0


	//   ....[3]....
        /*00c4*/ 	.word	0x00000850


	//   ....[4]....
        /*00c8*/ 	.word	0x00000940


	//   ....[5]....
        /*00cc*/ 	.word	0x00000aa0


	//   ....[6]....
        /*00d0*/ 	.word	0x00000bf0


	//   ....[7]....
        /*00d4*/ 	.word	0x00000e30


	//   ....[8]....
        /*00d8*/ 	.word	0x000021a0


	//   ....[9]....
        /*00dc*/ 	.word	0x00002fd0


	//   ....[10]....
        /*00e0*/ 	.word	0x000034a0


	//   ....[11]....
        /*00e4*/ 	.word	0x000034d0


	//   ....[12]....
        /*00e8*/ 	.word	0x00003e80


	//   ....[13]....
        /*00ec*/ 	.word	0x00004090


	//----- nvinfo : EIATTR_VRC_CTA_INIT_COUNT
	.align		4
.L_44:
        /*00f0*/ 	.byte	0x02, 0x4a
        /*00f2*/ 	.byte	0x80
	.zero		1


	//----- nvinfo : EIATTR_SYSCALL_OFFSETS
	.align		4
        /*00f4*/ 	.byte	0x04, 0x46
        /*00f6*/ 	.short	(.L_46 - .L_45)


	//   ....[0]....
.L_45:
        /*00f8*/ 	.word	0x00005c80


	//   ....[1]....
        /*00fc*/ 	.word	0x00005dc0


	//   ....[2]....
        /*0100*/ 	.word	0x00006650


	//   ....[3]....
        /*0104*/ 	.word	0x00007c70


	//   ....[4]....
        /*0108*/ 	.word	0x00009220


	//   ....[5]....
        /*010c*/ 	.word	0x0000a7f0


	//----- nvinfo : EIATTR_MBARRIER_INSTR_OFFSETS
	.align		4
.L_46:
        /*0110*/ 	.byte	0x04, 0x39
        /*0112*/ 	.short	(.L_48 - .L_47)


	//   ....[0]....
.L_47:
        /*0114*/ 	.word	0x00000650
        /*0118*/ 	.word	0x000000ff
        /*011c*/ 	.word	0x00000000
        /*0120*/ 	.short	0x0100
        /*0122*/ 	.byte	0x04
	.zero		1


	//   ....[1]....
        /*0124*/ 	.word	0x00000660
        /*0128*/ 	.word	0x000000ff
        /*012c*/ 	.word	0x00000018
        /*0130*/ 	.short	0x0100
        /*0132*/ 	.byte	0x04
	.zero		1


	//   ....[2]....
        /*0134*/ 	.word	0x00000670
        /*0138*/ 	.word	0x000000ff
        /*013c*/ 	.word	0x00000008
        /*0140*/ 	.short	0x0100
        /*0142*/ 	.byte	0x04
	.zero		1


	//   ....[3]....
        /*0144*/ 	.word	0x00000680
        /*0148*/ 	.word	0x000000ff
        /*014c*/ 	.word	0x00000020
        /*0150*/ 	.short	0x0100
        /*0152*/ 	.byte	0x04
	.zero		1


	//   ....[4]....
        /*0154*/ 	.word	0x00000690
        /*0158*/ 	.word	0x000000ff
        /*015c*/ 	.word	0x00000010
        /*0160*/ 	.short	0x0100
        /*0162*/ 	.byte	0x04
	.zero		1


	//   ....[5]....
        /*0164*/ 	.word	0x000006a0
        /*0168*/ 	.word	0x000000ff
        /*016c*/ 	.word	0x00000028
        /*0170*/ 	.short	0x0100
        /*0172*/ 	.byte	0x04
	.zero		1


	//   ....[6]....
        /*0174*/ 	.word	0x000007c0
        /*0178*/ 	.word	0x000000ff
        /*017c*/ 	.word	0x00000030
        /*0180*/ 	.short	0x0100
        /*0182*/ 	.byte	0x04
	.zero		1


	//   ....[7]....
        /*0184*/ 	.word	0x000007d0
        /*0188*/ 	.word	0x000000ff
        /*018c*/ 	.word	0x00000050
        /*0190*/ 	.short	0x0100
        /*0192*/ 	.byte	0x04
	.zero		1


	//   ....[8]....
        /*0194*/ 	.word	0x000007e0
        /*0198*/ 	.word	0x000000ff
        /*019c*/ 	.word	0x00000038
        /*01a0*/ 	.short	0x0100
        /*01a2*/ 	.byte	0x04
	.zero		1


	//   ....[9]....
        /*01a4*/ 	.word	0x000007f0
        /*01a8*/ 	.word	0x000000ff
        /*01ac*/ 	.word	0x00000058
        /*01b0*/ 	.short	0x0100
        /*01b2*/ 	.byte	0x04
	.zero		1


	//   ....[10]....
        /*01b4*/ 	.word	0x00000800
        /*01b8*/ 	.word	0x000000ff
        /*01bc*/ 	.word	0x00000040
        /*01c0*/ 	.short	0x0100
        /*01c2*/ 	.byte	0x04
	.zero		1


	//   ....[11]....
        /*01c4*/ 	.word	0x00000810
        /*01c8*/ 	.word	0x000000ff
        /*01cc*/ 	.word	0x00000060
        /*01d0*/ 	.short	0x0100
        /*01d2*/ 	.byte	0x04
	.zero		1


	//   ....[12]....
        /*01d4*/ 	.word	0x00000820
        /*01d8*/ 	.word	0x000000ff
        /*01dc*/ 	.word	0x00000048
        /*01e0*/ 	.short	0x0100
        /*01e2*/ 	.byte	0x04
	.zero		1


	//   ....[13]....
        /*01e4*/ 	.word	0x00000830
        /*01e8*/ 	.word	0x000000ff
        /*01ec*/ 	.word	0x00000068
        /*01f0*/ 	.short	0x0100
        /*01f2*/ 	.byte	0x04
	.zero		1


	//   ....[14]....
        /*01f4*/ 	.word	0x00000910
        /*01f8*/ 	.word	0x000000ff
        /*01fc*/ 	.word	0x00000070
        /*0200*/ 	.short	0x0100
        /*0202*/ 	.byte	0x06
	.zero		1


	//   ....[15]....
        /*0204*/ 	.word	0x00000920
        /*0208*/ 	.word	0x000000ff
        /*020c*/ 	.word	0x00000078
        /*0210*/ 	.short	0x0100
        /*0212*/ 	.byte	0x06
	.zero		1


	//   ....[16]....
        /*0214*/ 	.word	0x00000a50
        /*0218*/ 	.word	0x000000ff
        /*021c*/ 	.word	0x00000080
        /*0220*/ 	.short	0x0100
        /*0222*/ 	.byte	0x06
	.zero		1


	//   ....[17]....
        /*0224*/ 	.word	0x00000a60
        /*0228*/ 	.word	0x000000ff
        /*022c*/ 	.word	0x00000090
        /*0230*/ 	.short	0x0100
        /*0232*/ 	.byte	0x06
	.zero		1


	//   ....[18]....
        /*0234*/ 	.word	0x00000a70
        /*0238*/ 	.word	0x000000ff
        /*023c*/ 	.word	0x00000088
        /*0240*/ 	.short	0x0100
        /*0242*/ 	.byte	0x06
	.zero		1


	//   ....[19]....
        /*0244*/ 	.word	0x00000a80
        /*0248*/ 	.word	0x000000ff
        /*024c*/ 	.word	0x00000098
        /*0250*/ 	.short	0x0100
        /*0252*/ 	.byte	0x06
	.zero		1


	//   ....[20]....
        /*0254*/ 	.word	0x00000ba0
        /*0258*/ 	.word	0x000000ff
        /*025c*/ 	.word	0x000000a0
        /*0260*/ 	.short	0x0100
        /*0262*/ 	.byte	0x04
	.zero		1


	//   ....[21]....
        /*0264*/ 	.word	0x00000bb0
        /*0268*/ 	.word	0x000000ff
        /*026c*/ 	.word	0x000000b0
        /*0270*/ 	.short	0x0100
        /*0272*/ 	.byte	0x04
	.zero		1


	//   ....[22]....
        /*0274*/ 	.word	0x00000bc0
        /*0278*/ 	.word	0x000000ff
        /*027c*/ 	.word	0x000000a8
        /*0280*/ 	.short	0x0100
        /*0282*/ 	.byte	0x04
	.zero		1


	//   ....[23]....
        /*0284*/ 	.word	0x00000bd0
        /*0288*/ 	.word	0x000000ff
        /*028c*/ 	.word	0x000000b8
        /*0290*/ 	.short	0x0100
        /*0292*/ 	.byte	0x04
	.zero		1


	//   ....[24]....
        /*0294*/ 	.word	0x00000cc0
        /*0298*/ 	.word	0x000000ff
        /*029c*/ 	.word	0x000000c0
        /*02a0*/ 	.short	0x0100
        /*02a2*/ 	.byte	0x04
	.zero		1


	//   ....[25]....
        /*02a4*/ 	.word	0x00000cd0
        /*02a8*/ 	.word	0x000000ff
        /*02ac*/ 	.word	0x000000d0
        /*02b0*/ 	.short	0x0100
        /*02b2*/ 	.byte	0x04
	.zero		1


	//   ....[26]....
        /*02b4*/ 	.word	0x00000ce0
        /*02b8*/ 	.word	0x000000ff
        /*02bc*/ 	.word	0x000000c8
        /*02c0*/ 	.short	0x0100
        /*02c2*/ 	.byte	0x04
	.zero		1


	//   ....[27]....
        /*02c4*/ 	.word	0x00000cf0
        /*02c8*/ 	.word	0x000000ff
        /*02cc*/ 	.word	0x000000d8
        /*02d0*/ 	.short	0x0100
        /*02d2*/ 	.byte	0x04
	.zero		1


	//   ....[28]....
        /*02d4*/ 	.word	0x00000df0
        /*02d8*/ 	.word	0x000000ff
        /*02dc*/ 	.word	0x000000e0
        /*02e0*/ 	.short	0x0100
        /*02e2*/ 	.byte	0x06
	.zero		1


	//   ....[29]....
        /*02e4*/ 	.word	0x000019c0
        /*02e8*/ 	.word	0x00000003
        /*02ec*/ 	.word	0x000000d0
        /*02f0*/ 	.short	0x010a
        /*02f2*/ 	.byte	0xff
	.zero		1


	//   ....[30]....
        /*02f4*/ 	.word	0x000019f0
        /*02f8*/ 	.word	0x00000003
        /*02fc*/ 	.word	0x000000c0
        /*0300*/ 	.short	0x0101
        /*0302*/ 	.byte	0xff
	.zero		1


	//   ....[31]....
        /*0304*/ 	.word	0x00001ab0
        /*0308*/ 	.word	0x000000ff
        /*030c*/ 	.word	0x00000018
        /*0310*/ 	.short	0x010a
        /*0312*/ 	.byte	0x04
	.zero		1


	//   ....[32]....
        /*0314*/ 	.word	0x00001b80
        /*0318*/ 	.word	0x000000ff
        /*031c*/ 	.word	0x00000018
        /*0320*/ 	.short	0x010a
        /*0322*/ 	.byte	0x21
	.zero		1


	//   ....[33]....
        /*0324*/ 	.word	0x00001d30
        /*0328*/ 	.word	0x000000ff
        /*032c*/ 	.word	0x00000018
        /*0330*/ 	.short	0x010a
        /*0332*/ 	.byte	0x05
	.zero		1


	//   ....[34]....
        /*0334*/ 	.word	0x00001e40
        /*0338*/ 	.word	0x000000ff
        /*033c*/ 	.word	0x00000078
        /*0340*/ 	.short	0x0101
        /*0342*/ 	.byte	0x06
	.zero		1


	//   ....[35]....
        /*0344*/ 	.word	0x00001e60
        /*0348*/ 	.word	0x000000ff
        /*034c*/ 	.word	0x00000018
        /*0350*/ 	.short	0x010a
        /*0352*/ 	.byte	0x04
	.zero		1


	//   ....[36]....
        /*0354*/ 	.word	0x00001ee0
        /*0358*/ 	.word	0x000000ff
        /*035c*/ 	.word	0x00000018
        /*0360*/ 	.short	0x010a
        /*0362*/ 	.byte	0x11
	.zero		1


	//   ....[37]....
        /*0364*/ 	.word	0x00002070
        /*0368*/ 	.word	0x000000ff
        /*036c*/ 	.word	0x00000018
        /*0370*/ 	.short	0x010a
        /*0372*/ 	.byte	0x05
	.zero		1


	//   ....[38]....
        /*0374*/ 	.word	0x000021d0
        /*0378*/ 	.word	0x00000003
        /*037c*/ 	.word	0x00000080
        /*0380*/ 	.short	0x010a
        /*0382*/ 	.byte	0xff
	.zero		1


	//   ....[39]....
        /*0384*/ 	.word	0x00002320
        /*0388*/ 	.word	0x00000000
        /*038c*/ 	.word	0x00000000
        /*0390*/ 	.short	0x0101
        /*0392*/ 	.byte	0xff
	.zero		1


	//   ....[40]....
        /*0394*/ 	.word	0x000028e0
        /*0398*/ 	.word	0x000000ff
        /*039c*/ 	.word	0x00000000
        /*03a0*/ 	.short	0x010a
        /*03a2*/ 	.byte	0x04
	.zero		1


	//   ....[41]....
        /*03a4*/ 	.word	0x00002970
        /*03a8*/ 	.word	0x000000ff
        /*03ac*/ 	.word	0x00000000
        /*03b0*/ 	.short	0x010a
        /*03b2*/ 	.byte	0x05
	.zero		1


	//   ....[42]....
        /*03b4*/ 	.word	0x00002a10
        /*03b8*/ 	.word	0x00000000
        /*03bc*/ 	.word	0x00000000
        /*03c0*/ 	.short	0x010a
        /*03c2*/ 	.byte	0xff
	.zero		1


	//   ....[43]....
        /*03c4*/ 	.word	0x00002b30
        /*03c8*/ 	.word	0x00000000
        /*03cc*/ 	.word	0x000000c0
        /*03d0*/ 	.short	0x010a
        /*03d2*/ 	.byte	0xff
	.zero		1


	//   ....[44]....
        /*03d4*/ 	.word	0x00002ba0
        /*03d8*/ 	.word	0x00000004
        /*03dc*/ 	.word	0x00000000
        /*03e0*/ 	.short	0x0101
        /*03e2*/ 	.byte	0xff
	.zero		1


	//   ....[45]....
        /*03e4*/ 	.word	0x00002bc0
        /*03e8*/ 	.word	0x000000ff
        /*03ec*/ 	.word	0x00000090
        /*03f0*/ 	.short	0x010a
        /*03f2*/ 	.byte	0x04
	.zero		1


	//   ....[46]....
        /*03f4*/ 	.word	0x00002ce0
        /*03f8*/ 	.word	0x00000000
        /*03fc*/ 	.word	0x00000080
        /*0400*/ 	.short	0x010a
        /*0402*/ 	.byte	0xff
	.zero		1


	//   ....[47]....
        /*0404*/ 	.word	0x00002de0
        /*0408*/ 	.word	0x00000000
        /*040c*/ 	.word	0x00000000
        /*0410*/ 	.short	0x0101
        /*0412*/ 	.byte	0xff
	.zero		1


	//   ....[48]....
        /*0414*/ 	.word	0x00002e70
        /*0418*/ 	.word	0x000000ff
        /*041c*/ 	.word	0x00000090
        /*0420*/ 	.short	0x0106
        /*0422*/ 	.byte	0x04
	.zero		1


	//   ....[49]....
        /*0424*/ 	.word	0x00002e90
        /*0428*/ 	.word	0x000000ff
        /*042c*/ 	.word	0x00000090
        /*0430*/ 	.short	0x010a
        /*0432*/ 	.byte	0x04
	.zero		1


	//   ....[50]....
        /*0434*/ 	.word	0x00002f20
        /*0438*/ 	.word	0x000000ff
        /*043c*/ 	.word	0x00000090
        /*0440*/ 	.short	0x0106
        /*0442*/ 	.byte	0x07
	.zero		1


	//   ....[51]....
        /*0444*/ 	.word	0x00002f60
        /*0448*/ 	.word	0x00000000
        /*044c*/ 	.word	0x00000090
        /*0450*/ 	.short	0x010a
        /*0452*/ 	.byte	0xff
	.zero		1


	//   ....[52]....
        /*0454*/ 	.word	0x000031a0
        /*0458*/ 	.word	0x000000ff
        /*045c*/ 	.word	0x00000008
        /*0460*/ 	.short	0x010a
        /*0462*/ 	.byte	0x05
	.zero		1


	//   ....[53]....
        /*0464*/ 	.word	0x000031c0
        /*0468*/ 	.word	0x000000ff
        /*046c*/ 	.word	0x00000008
        /*0470*/ 	.short	0x010a
        /*0472*/ 	.byte	0x05
	.zero		1


	//   ....[54]....
        /*0474*/ 	.word	0x00003350
        /*0478*/ 	.word	0x000000ff
        /*047c*/ 	.word	0x00000008
        /*0480*/ 	.short	0x010a
        /*0482*/ 	.byte	0x05
	.zero		1


	//   ....[55]....
        /*0484*/ 	.word	0x00003370
        /*0488*/ 	.word	0x000000ff
        /*048c*/ 	.word	0x00000008
        /*0490*/ 	.short	0x010a
        /*0492*/ 	.byte	0x05
	.zero		1


	//   ....[56]....
        /*0494*/ 	.word	0x00003430
        /*0498*/ 	.word	0x000000ff
        /*049c*/ 	.word	0x00000000
        /*04a0*/ 	.short	0x0101
        /*04a2*/ 	.byte	0x04
	.zero		1


	//   ....[57]....
        /*04a4*/ 	.word	0x00003710
        /*04a8*/ 	.word	0x00000000
        /*04ac*/ 	.word	0x00000080
        /*04b0*/ 	.short	0x010a
        /*04b2*/ 	.byte	0xff
	.zero		1


	//   ....[58]....
        /*04b4*/ 	.word	0x000037d0
        /*04b8*/ 	.word	0x00000000
        /*04bc*/ 	.word	0x00000000
        /*04c0*/ 	.short	0x0101
        /*04c2*/ 	.byte	0xff
	.zero		1


	//   ....[59]....
        /*04c4*/ 	.word	0x00003880
        /*04c8*/ 	.word	0x000000ff
        /*04cc*/ 	.word	0x00000000
        /*04d0*/ 	.short	0x010a
        /*04d2*/ 	.byte	0x04
	.zero		1


	//   ....[60]....
        /*04d4*/ 	.word	0x00003890
        /*04d8*/ 	.word	0x000000ff
        /*04dc*/ 	.word	0x000000b0
        /*04e0*/ 	.short	0x010a
        /*04e2*/ 	.byte	0x13
	.zero		1


	//   ....[61]....
        /*04e4*/ 	.word	0x00003950
        /*04e8*/ 	.word	0x000000ff
        /*04ec*/ 	.word	0x00000000
        /*04f0*/ 	.short	0x010a
        /*04f2*/ 	.byte	0x06
	.zero		1


	//   ....[62]....
        /*04f4*/ 	.word	0x00003a70
        /*04f8*/ 	.word	0x000000ff
        /*04fc*/ 	.word	0x00000000
        /*0500*/ 	.short	0x010a
        /*0502*/ 	.byte	0x04
	.zero		1


	//   ....[63]....
        /*0504*/ 	.word	0x00003c90
        /*0508*/ 	.word	0x000000ff
        /*050c*/ 	.word	0x00000000
        /*0510*/ 	.short	0x010a
        /*0512*/ 	.byte	0x04
	.zero		1


	//   ....[64]....
        /*0514*/ 	.word	0x00003d30
        /*0518*/ 	.word	0x00000000
        /*051c*/ 	.word	0x00000000
        /*0520*/ 	.short	0x010a
        /*0522*/ 	.byte	0xff
	.zero		1


	//   ....[65]....
        /*0524*/ 	.word	0x00003d70
        /*0528*/ 	.word	0x00000000
        /*052c*/ 	.word	0x00000000
        /*0530*/ 	.short	0x010a
        /*0532*/ 	.byte	0xff
	.zero		1


	//   ....[66]....
        /*0534*/ 	.word	0x00003de0
        /*0538*/ 	.word	0x000000ff
        /*053c*/ 	.word	0x00000000
        /*0540*/ 	.short	0x0101
        /*0542*/ 	.byte	0x04
	.zero		1


	//   ....[67]....
        /*0544*/ 	.word	0x00003e20
        /*0548*/ 	.word	0x000000ff
        /*054c*/ 	.word	0x000000e0
        /*0550*/ 	.short	0x010a
        /*0552*/ 	.byte	0x0d
	.zero		1


	//   ....[68]....
        /*0554*/ 	.word	0x00003e70
        /*0558*/ 	.word	0x000000ff
        /*055c*/ 	.word	0x00000000
        /*0560*/ 	.short	0x0101
        /*0562*/ 	.byte	0x04
	.zero		1


	//   ....[69]....
        /*0564*/ 	.word	0x00004310
        /*0568*/ 	.word	0x0000000c
        /*056c*/ 	.word	0x00000080
        /*0570*/ 	.short	0x010a
        /*0572*/ 	.byte	0xff
	.zero		1


	//   ....[70]....
        /*0574*/ 	.word	0x00004480
        /*0578*/ 	.word	0x00000000
        /*057c*/ 	.word	0x00000000
        /*0580*/ 	.short	0x0101
        /*0582*/ 	.byte	0xff
	.zero		1


	//   ....[71]....
        /*0584*/ 	.word	0x00004910
        /*0588*/ 	.word	0x000000ff
        /*058c*/ 	.word	0x00000078
        /*0590*/ 	.short	0x010a
        /*0592*/ 	.byte	0x15
	.zero		1


	//   ....[72]....
        /*0594*/ 	.word	0x00004a90
        /*0598*/ 	.word	0x000000ff
        /*059c*/ 	.word	0x00000050
        /*05a0*/ 	.short	0x010a
        /*05a2*/ 	.byte	0x15
	.zero		1


	//   ....[73]....
        /*05a4*/ 	.word	0x00004c10
        /*05a8*/ 	.word	0x000000ff
        /*05ac*/ 	.word	0x00000030
        /*05b0*/ 	.short	0x010b
        /*05b2*/ 	.byte	0x15
	.zero		1


	//   ....[74]....
        /*05b4*/ 	.word	0x00004c20
        /*05b8*/ 	.word	0x000000ff
        /*05bc*/ 	.word	0x00000000
        /*05c0*/ 	.short	0x0101
        /*05c2*/ 	.byte	0x06
	.zero		1


	//   ....[75]....
        /*05c4*/ 	.word	0x00004c30
        /*05c8*/ 	.word	0x000000ff
        /*05cc*/ 	.word	0x00000058
        /*05d0*/ 	.short	0x010a
        /*05d2*/ 	.byte	0x15
	.zero		1


	//   ....[76]....
        /*05d4*/ 	.word	0x00004d90
        /*05d8*/ 	.word	0x000000ff
        /*05dc*/ 	.word	0x00000038
        /*05e0*/ 	.short	0x010b
        /*05e2*/ 	.byte	0x15
	.zero		1


	//   ....[77]....
        /*05e4*/ 	.word	0x00004da0
        /*05e8*/ 	.word	0x000000ff
        /*05ec*/ 	.word	0x00000000
        /*05f0*/ 	.short	0x0101
        /*05f2*/ 	.byte	0x06
	.zero		1


	//   ....[78]....
        /*05f4*/ 	.word	0x00004db0
        /*05f8*/ 	.word	0x000000ff
        /*05fc*/ 	.word	0x00000060
        /*0600*/ 	.short	0x010a
        /*0602*/ 	.byte	0x15
	.zero		1


	//   ....[79]....
        /*0604*/ 	.word	0x00004f00
        /*0608*/ 	.word	0x000000ff
        /*060c*/ 	.word	0x00000040
        /*0610*/ 	.short	0x010b
        /*0612*/ 	.byte	0x15
	.zero		1


	//   ....[80]....
        /*0614*/ 	.word	0x00004f10
        /*0618*/ 	.word	0x000000ff
        /*061c*/ 	.word	0x00000000
        /*0620*/ 	.short	0x0101
        /*0622*/ 	.byte	0x06
	.zero		1


	//   ....[81]....
        /*0624*/ 	.word	0x00004f20
        /*0628*/ 	.word	0x000000ff
        /*062c*/ 	.word	0x00000068
        /*0630*/ 	.short	0x010a
        /*0632*/ 	.byte	0x15
	.zero		1


	//   ....[82]....
        /*0634*/ 	.word	0x00005120
        /*0638*/ 	.word	0x000000ff
        /*063c*/ 	.word	0x00000048
        /*0640*/ 	.short	0x010b
        /*0642*/ 	.byte	0x15
	.zero		1


	//   ....[83]....
        /*0644*/ 	.word	0x00005130
        /*0648*/ 	.word	0x000000ff
        /*064c*/ 	.word	0x00000000
        /*0650*/ 	.short	0x0101
        /*0652*/ 	.byte	0x25
	.zero		1


	//   ....[84]....
        /*0654*/ 	.word	0x00005160
        /*0658*/ 	.word	0x000000ff
        /*065c*/ 	.word	0x00000050
        /*0660*/ 	.short	0x010a
        /*0662*/ 	.byte	0x15
	.zero		1


	//   ....[85]....
        /*0664*/ 	.word	0x00005180
        /*0668*/ 	.word	0x000000ff
        /*066c*/ 	.word	0x00000058
        /*0670*/ 	.short	0x010a
        /*0672*/ 	.byte	0x15
	.zero		1


	//   ....[86]....
        /*0674*/ 	.word	0x000051a0
        /*0678*/ 	.word	0x000000ff
        /*067c*/ 	.word	0x00000060
        /*0680*/ 	.short	0x010a
        /*0682*/ 	.byte	0x15
	.zero		1


	//   ....[87]....
        /*0684*/ 	.word	0x000051e0
        /*0688*/ 	.word	0x00000000
        /*068c*/ 	.word	0x00000068
        /*0690*/ 	.short	0x010a
        /*0692*/ 	.byte	0xff
	.zero		1


	//   ....[88]....
        /*0694*/ 	.word	0x00005510
        /*0698*/ 	.word	0x00000003
        /*069c*/ 	.word	0x00000080
        /*06a0*/ 	.short	0x010a
        /*06a2*/ 	.byte	0xff
	.zero		1


	//   ....[89]....
        /*06a4*/ 	.word	0x00005690
        /*06a8*/ 	.word	0x00000000
        /*06ac*/ 	.word	0x00000000
        /*06b0*/ 	.short	0x0101
        /*06b2*/ 	.byte	0xff
	.zero		1


	//   ....[90]....
        /*06b4*/ 	.word	0x000061f0
        /*06b8*/ 	.word	0x00000003
        /*06bc*/ 	.word	0x00000030
        /*06c0*/ 	.short	0x010a
        /*06c2*/ 	.byte	0xff
	.zero		1


	//   ....[91]....
        /*06c4*/ 	.word	0x00006230
        /*06c8*/ 	.word	0x000000a3
        /*06cc*/ 	.word	0x000000a0
        /*06d0*/ 	.short	0x010a
        /*06d2*/ 	.byte	0xff
	.zero		1


	//   ....[92]....
        /*06d4*/ 	.word	0x00006360
        /*06d8*/ 	.word	0x00000003
        /*06dc*/ 	.word	0x00000030
        /*06e0*/ 	.short	0x010a
        /*06e2*/ 	.byte	0xff
	.zero		1


	//   ....[93]....
        /*06e4*/ 	.word	0x000064a0
        /*06e8*/ 	.word	0x00000000
        /*06ec*/ 	.word	0x00000000
        /*06f0*/ 	.short	0x0101
        /*06f2*/ 	.byte	0xff
	.zero		1


	//   ....[94]....
        /*06f4*/ 	.word	0x00006520
        /*06f8*/ 	.word	0x000000a3
        /*06fc*/ 	.word	0x000000a0
        /*0700*/ 	.short	0x010a
        /*0702*/ 	.byte	0xff
	.zero		1


	//   ....[95]....
        /*0704*/ 	.word	0x000078d0
        /*0708*/ 	.word	0x000000bf
        /*070c*/ 	.word	0x00000030
        /*0710*/ 	.short	0x010a
        /*0712*/ 	.byte	0xff
	.zero		1


	//   ....[96]....
        /*0714*/ 	.word	0x000079a0
        /*0718*/ 	.word	0x000000bf
        /*071c*/ 	.word	0x00000030
        /*0720*/ 	.short	0x010a
        /*0722*/ 	.byte	0xff
	.zero		1


	//   ....[97]....
        /*0724*/ 	.word	0x00007ae0
        /*0728*/ 	.word	0x00000000
        /*072c*/ 	.word	0x00000000
        /*0730*/ 	.short	0x0101
        /*0732*/ 	.byte	0xff
	.zero		1


	//   ....[98]....
        /*0734*/ 	.word	0x00008e80
        /*0738*/ 	.word	0x00000000
        /*073c*/ 	.word	0x00000030
        /*0740*/ 	.short	0x010a
        /*0742*/ 	.byte	0xff
	.zero		1


	//   ....[99]....
        /*0744*/ 	.word	0x00008f50
        /*0748*/ 	.word	0x00000000
        /*074c*/ 	.word	0x00000030
        /*0750*/ 	.short	0x010a
        /*0752*/ 	.byte	0xff
	.zero		1


	//   ....[100]....
        /*0754*/ 	.word	0x00009090
        /*0758*/ 	.word	0x00000000
        /*075c*/ 	.word	0x00000000
        /*0760*/ 	.short	0x0101
        /*0762*/ 	.byte	0xff
	.zero		1


	//   ....[101]....
        /*0764*/ 	.word	0x0000a460
        /*0768*/ 	.word	0x00000000
        /*076c*/ 	.word	0x00000030
        /*0770*/ 	.short	0x010a
        /*0772*/ 	.byte	0xff
	.zero		1


	//   ....[102]....
        /*0774*/ 	.word	0x0000a530
        /*0778*/ 	.word	0x00000000
        /*077c*/ 	.word	0x00000030
        /*0780*/ 	.short	0x010a
        /*0782*/ 	.byte	0xff
	.zero		1


	//   ....[103]....
        /*0784*/ 	.word	0x0000a670
        /*0788*/ 	.word	0x00000000
        /*078c*/ 	.word	0x00000000
        /*0790*/ 	.short	0x0101
        /*0792*/ 	.byte	0xff
	.zero		1


	//   ....[104]....
        /*0794*/ 	.word	0x0000aaa0
        /*0798*/ 	.word	0x000000a3
        /*079c*/ 	.word	0x00000000
        /*07a0*/ 	.short	0x0101
        /*07a2*/ 	.byte	0xff
	.zero		1


	//   ....[105]....
        /*07a4*/ 	.word	0x0000bb10
        /*07a8*/ 	.word	0x00000003
        /*07ac*/ 	.word	0x000000d0
        /*07b0*/ 	.short	0x010a
        /*07b2*/ 	.byte	0xff
	.zero		1


	//   ....[106]....
        /*07b4*/ 	.word	0x0000bb70
        /*07b8*/ 	.word	0x00000000
        /*07bc*/ 	.word	0x00000018
        /*07c0*/ 	.short	0x010a
        /*07c2*/ 	.byte	0xff
	.zero		1


	//   ....[107]....
        /*07c4*/ 	.word	0x0000bbd0
        /*07c8*/ 	.word	0x00000000
        /*07cc*/ 	.word	0x00000018
        /*07d0*/ 	.short	0x010a
        /*07d2*/ 	.byte	0xff
	.zero		1


	//   ....[108]....
        /*07d4*/ 	.word	0x0000bc20
        /*07d8*/ 	.word	0x00000003
        /*07dc*/ 	.word	0x00000080
        /*07e0*/ 	.short	0x010a
        /*07e2*/ 	.byte	0xff
	.zero		1


	//   ....[109]....
        /*07e4*/ 	.word	0x0000bc80
        /*07e8*/ 	.word	0x00000000
        /*07ec*/ 	.word	0x00000000
        /*07f0*/ 	.short	0x010a
        /*07f2*/ 	.byte	0xff
	.zero		1


	//   ....[110]....
        /*07f4*/ 	.word	0x0000bce0
        /*07f8*/ 	.word	0x00000000
        /*07fc*/ 	.word	0x00000000
        /*0800*/ 	.short	0x010a
        /*0802*/ 	.byte	0xff
	.zero		1


	//   ....[111]....
        /*0804*/ 	.word	0x0000bd30
        /*0808*/ 	.word	0x00000000
        /*080c*/ 	.word	0x000000c0
        /*0810*/ 	.short	0x010a
        /*0812*/ 	.byte	0xff
	.zero		1


	//   ....[112]....
        /*0814*/ 	.word	0x0000bd90
        /*0818*/ 	.word	0x00000000
        /*081c*/ 	.word	0x00000090
        /*0820*/ 	.short	0x010a
        /*0822*/ 	.byte	0xff
	.zero		1


	//   ....[113]....
        /*0824*/ 	.word	0x0000bde0
        /*0828*/ 	.word	0x00000000
        /*082c*/ 	.word	0x00000080
        /*0830*/ 	.short	0x010a
        /*0832*/ 	.byte	0xff
	.zero		1


	//   ....[114]....
        /*0834*/ 	.word	0x0000be40
        /*0838*/ 	.word	0x00000000
        /*083c*/ 	.word	0x00000090
        /*0840*/ 	.short	0x010a
        /*0842*/ 	.byte	0xff
	.zero		1


	//   ....[115]....
        /*0844*/ 	.word	0x0000bea0
        /*0848*/ 	.word	0x00000005
        /*084c*/ 	.word	0x00000008
        /*0850*/ 	.short	0x010a
        /*0852*/ 	.byte	0xff
	.zero		1


	//   ....[116]....
        /*0854*/ 	.word	0x0000bf90
        /*0858*/ 	.word	0x00000003
        /*085c*/ 	.word	0x00000008
        /*0860*/ 	.short	0x010a
        /*0862*/ 	.byte	0xff
	.zero		1


	//   ....[117]....
        /*0864*/ 	.word	0x0000bfe0
        /*0868*/ 	.word	0x00000000
        /*086c*/ 	.word	0x00000080
        /*0870*/ 	.short	0x010a
        /*0872*/ 	.byte	0xff
	.zero		1


	//   ....[118]....
        /*0874*/ 	.word	0x0000c040
        /*0878*/ 	.word	0x00000000
        /*087c*/ 	.word	0x000000b0
        /*0880*/ 	.short	0x010a
        /*0882*/ 	.byte	0xff
	.zero		1


	//   ....[119]....
        /*0884*/ 	.word	0x0000c0a0
        /*0888*/ 	.word	0x00000000
        /*088c*/ 	.word	0x00000000
        /*0890*/ 	.short	0x010a
        /*0892*/ 	.byte	0xff
	.zero		1


	//   ....[120]....
        /*0894*/ 	.word	0x0000c100
        /*0898*/ 	.word	0x00000000
        /*089c*/ 	.word	0x00000000
        /*08a0*/ 	.short	0x010a
        /*08a2*/ 	.byte	0xff
	.zero		1


	//   ....[121]....
        /*08a4*/ 	.word	0x0000c160
        /*08a8*/ 	.word	0x00000000
        /*08ac*/ 	.word	0x000000e0
        /*08b0*/ 	.short	0x010a
        /*08b2*/ 	.byte	0xff
	.zero		1


	//   ....[122]....
        /*08b4*/ 	.word	0x0000c1b0
        /*08b8*/ 	.word	0x0000000c
        /*08bc*/ 	.word	0x00000080
        /*08c0*/ 	.short	0x010a
        /*08c2*/ 	.byte	0xff
	.zero		1


	//   ....[123]....
        /*08c4*/ 	.word	0x0000c210
        /*08c8*/ 	.word	0x00000000
        /*08cc*/ 	.word	0x00000078
        /*08d0*/ 	.short	0x010a
        /*08d2*/ 	.byte	0xff
	.zero		1


	//   ....[124]....
        /*08d4*/ 	.word	0x0000c270
        /*08d8*/ 	.word	0x00000000
        /*08dc*/ 	.word	0x00000050
        /*08e0*/ 	.short	0x010a
        /*08e2*/ 	.byte	0xff
	.zero		1


	//   ....[125]....
        /*08e4*/ 	.word	0x0000c2d0
        /*08e8*/ 	.word	0x00000000
        /*08ec*/ 	.word	0x00000058
        /*08f0*/ 	.short	0x010a
        /*08f2*/ 	.byte	0xff
	.zero		1


	//   ....[126]....
        /*08f4*/ 	.word	0x0000c330
        /*08f8*/ 	.word	0x00000000
        /*08fc*/ 	.word	0x00000060
        /*0900*/ 	.short	0x010a
        /*0902*/ 	.byte	0xff
	.zero		1


	//   ....[127]....
        /*0904*/ 	.word	0x0000c390
        /*0908*/ 	.word	0x00000000
        /*090c*/ 	.word	0x00000068
        /*0910*/ 	.short	0x010a
        /*0912*/ 	.byte	0xff
	.zero		1


	//   ....[128]....
        /*0914*/ 	.word	0x0000c3f0
        /*0918*/ 	.word	0x00000000
        /*091c*/ 	.word	0x00000050
        /*0920*/ 	.short	0x010a
        /*0922*/ 	.byte	0xff
	.zero		1


	//   ....[129]....
        /*0924*/ 	.word	0x0000c450
        /*0928*/ 	.word	0x00000000
        /*092c*/ 	.word	0x00000058
        /*0930*/ 	.short	0x010a
        /*0932*/ 	.byte	0xff
	.zero		1


	//   ....[130]....
        /*0934*/ 	.word	0x0000c4b0
        /*0938*/ 	.word	0x00000000
        /*093c*/ 	.word	0x00000060
        /*0940*/ 	.short	0x010a
        /*0942*/ 	.byte	0xff
	.zero		1


	//   ....[131]....
        /*0944*/ 	.word	0x0000c500
        /*0948*/ 	.word	0x00000003
        /*094c*/ 	.word	0x00000080
        /*0950*/ 	.short	0x010a
        /*0952*/ 	.byte	0xff
	.zero		1


	//   ....[132]....
        /*0954*/ 	.word	0x0000c550
        /*0958*/ 	.word	0x00000003
        /*095c*/ 	.word	0x00000030
        /*0960*/ 	.short	0x010a
        /*0962*/ 	.byte	0xff
	.zero		1


	//   ....[133]....
        /*0964*/ 	.word	0x0000c5a0
        /*0968*/ 	.word	0x000000a3
        /*096c*/ 	.word	0x000000a0
        /*0970*/ 	.short	0x010a
        /*0972*/ 	.byte	0xff
	.zero		1


	//   ....[134]....
        /*0974*/ 	.word	0x0000c5f0
        /*0978*/ 	.word	0x000000bf
        /*097c*/ 	.word	0x00000030
        /*0980*/ 	.short	0x010a
        /*0982*/ 	.byte	0xff
	.zero		1


	//   ....[135]....
        /*0984*/ 	.word	0x0000c640
        /*0988*/ 	.word	0x00000000
        /*098c*/ 	.word	0x00000030
        /*0990*/ 	.short	0x010a
        /*0992*/ 	.byte	0xff
	.zero		1


	//   ....[136]....
        /*0994*/ 	.word	0x0000c690
        /*0998*/ 	.word	0x00000000
        /*099c*/ 	.word	0x00000030
        /*09a0*/ 	.short	0x010a
        /*09a2*/ 	.byte	0xff
	.zero		1


	//----- nvinfo : EIATTR_NUM_MBARRIERS
	.align		4
.L_48:
        /*09a4*/ 	.byte	0x03, 0x38
        /*09a6*/ 	.short	0x001d


	//----- nvinfo : EIATTR_EXIT_INSTR_OFFSETS
	.align		4
        /*09a8*/ 	.byte	0x04, 0x1c
        /*09aa*/ 	.short	(.L_50 - .L_49)


	//   ....[0]....
.L_49:
        /*09ac*/ 	.word	0x00002a40


	//   ....[1]....
        /*09b0*/ 	.word	0x00002f30


	//   ....[2]....
        /*09b4*/ 	.word	0x00002f90


	//   ....[3]....
        /*09b8*/ 	.word	0x000040a0


	//   ....[4]....
        /*09bc*/ 	.word	0x00005210


	//   ....[5]....
        /*09c0*/ 	.word	0x00005250


	//   ....[6]....
        /*09c4*/ 	.word	0x0000bb00


	//----- nvinfo : EIATTR_MAX_THREADS
	.align		4
.L_50:
        /*09c8*/ 	.byte	0x04, 0x05
        /*09ca*/ 	.short	(.L_52 - .L_51)
.L_51:
        /*09cc*/ 	.word	0x00000100
        /*09d0*/ 	.word	0x00000001
        /*09d4*/ 	.word	0x00000001


	//----- nvinfo : EIATTR_CRS_STACK_SIZE
	.align		4
.L_52:
        /*09d8*/ 	.byte	0x04, 0x1e
        /*09da*/ 	.short	(.L_54 - .L_53)
.L_53:
        /*09dc*/ 	.word	0x00000000


	//----- nvinfo : EIATTR_CBANK_PARAM_SIZE
	.align		4
.L_54:
        /*09e0*/ 	.byte	0x03, 0x19
        /*09e2*/ 	.short	0x0800


	//----- nvinfo : EIATTR_PARAM_CBANK
	.align		4
        /*09e4*/ 	.byte	0x04, 0x0a
        /*09e6*/ 	.short	(.L_56 - .L_55)
	.align		4
.L_55:
        /*09e8*/ 	.word	index@(.nv.constant0._ZN7cutlass13device_kernelINS_4gemm6kernel13GemmUniversalIN4cute5tupleIJiiiiEEENS1_10collective13CollectiveMmaINS1_35MainloopSm100TmaUmmaWarpSpecializedILi3ELi2ELi2ENS5_IJNS4_1CILi2EEESB_NSA_ILi1EEEEEEEENS5_IJNSA_ILi256EEESF_NSA_ILi32EEEEEENS_12float_e5m2_tENS5_IJlSC_lEEESI_SJ_NS4_8TiledMMAINS4_8MMA_AtomIJNS4_10MMA_TraitsINS4_25SM100_MMA_F8F6F4_2x1SM_SSEJSI_SI_fSF_SF_NS4_17integral_constantINS4_4UMMA5MajorELSQ_0EEESR_NSO_INSP_7ScaleInELSS_0EEEST_EEEEEENS4_6LayoutINS5_IJSC_SC_SC_EEENS5_IJNSA_ILi0EEESY_SY_EEEEENS5_IJNS4_10UnderscoreES11_S11_EEEEENS4_28SM100_TMA_2SM_LOAD_MULTICASTENS4_14ComposedLayoutINS4_7SwizzleILi1ELi4ELi3EEENS4_18smem_ptr_flag_bitsILi8EEENSW_INS5_IJNSA_ILi8EEESG_EEENS5_IJSG_SC_EEEEEEEvNS4_8identityENS4_18SM100_TMA_2SM_LOADES1E_vS1F_EENS_8epilogue10collective18CollectiveEpilogueINS1I_23Sm100TmaWarpSpecializedILi4ELi2ELi64ELb0ELb0EEEJNS5_IJNSA_ILi128EEESF_SG_EEENS5_IJNSW_IS1N_SC_EENSW_INSA_ILi64EEESC_EEEEESI_SJ_SI_SJ_NS1I_6fusion15FusionCallbacksIS1M_NS1T_17LinearCombinationISI_fSI_fLNS_15FloatRoundStyleE2EEES1O_S1S_JEEENS4_5SM1004TMEM4LOAD26SM100_TMEM_LOAD_32dp32b64xENS4_13SM90_TMA_LOADENS15_INS16_ILi2ELi4ELi3EEES19_NSW_INS5_IJS1A_S1Q_EEENS5_IJS1Q_SC_EEEEEEENS4_39AutoVectorizingCopyWithAssumedAlignmentILi128EEENS4_14SM90_TMA_STOREES28_S2A_S2A_EEEvvEEEEvNT_6ParamsE)
        /*09ec*/ 	.short	0x0380
        /*09ee*/ 	.short	0x0800


	//----- nvinfo : EIATTR_SW_WAR
	.align		4
.L_56:
        /*09f0*/ 	.byte	0x04, 0x36
        /*09f2*/ 	.short	(.L_58 - .L_57)
.L_57:
        /*09f4*/ 	.word	0x00000008
.L_58:


//--------------------- .nv.callgraph             --------------------------
	.section	.nv.callgraph,"",@"SHT_CUDA_CALLGRAPH"
	.align	4
	.sectionentsize	8
	.align		4
        /*0000*/ 	.word	0x00000000
	.align		4
        /*0004*/ 	.word	0xffffffff
	.align		4
        /*0008*/ 	.word	index@(_ZN7cutlass13device_kernelINS_4gemm6kernel13GemmUniversalIN4cute5tupleIJiiiiEEENS1_10collective13CollectiveMmaINS1_35MainloopSm100TmaUmmaWarpSpecializedILi3ELi2ELi2ENS5_IJNS4_1CILi2EEESB_NSA_ILi1EEEEEEEENS5_IJNSA_ILi256EEESF_NSA_ILi32EEEEEENS_12float_e5m2_tENS5_IJlSC_lEEESI_SJ_NS4_8TiledMMAINS4_8MMA_AtomIJNS4_10MMA_TraitsINS4_25SM100_MMA_F8F6F4_2x1SM_SSEJSI_SI_fSF_SF_NS4_17integral_constantINS4_4UMMA5MajorELSQ_0EEESR_NSO_INSP_7ScaleInELSS_0EEEST_EEEEEENS4_6LayoutINS5_IJSC_SC_SC_EEENS5_IJNSA_ILi0EEESY_SY_EEEEENS5_IJNS4_10UnderscoreES11_S11_EEEEENS4_28SM100_TMA_2SM_LOAD_MULTICASTENS4_14ComposedLayoutINS4_7SwizzleILi1ELi4ELi3EEENS4_18smem_ptr_flag_bitsILi8EEENSW_INS5_IJNSA_ILi8EEESG_EEENS5_IJSG_SC_EEEEEEEvNS4_8identityENS4_18SM100_TMA_2SM_LOADES1E_vS1F_EENS_8epilogue10collective18CollectiveEpilogueINS1I_23Sm100TmaWarpSpecializedILi4ELi2ELi64ELb0ELb0EEEJNS5_IJNSA_ILi128EEESF_SG_EEENS5_IJNSW_IS1N_SC_EENSW_INSA_ILi64EEESC_EEEEESI_SJ_SI_SJ_NS1I_6fusion15FusionCallbacksIS1M_NS1T_17LinearCombinationISI_fSI_fLNS_15FloatRoundStyleE2EEES1O_S1S_JEEENS4_5SM1004TMEM4LOAD26SM100_TMEM_LOAD_32dp32b64xENS4_13SM90_TMA_LOADENS15_INS16_ILi2ELi4ELi3EEES19_NSW_INS5_IJS1A_S1Q_EEENS5_IJS1Q_SC_EEEEEEENS4_39AutoVectorizingCopyWithAssumedAlignmentILi128EEENS4_14SM90_TMA_STOREES28_S2A_S2A_EEEvvEEEEvNT_6ParamsE)
	.align		4
        /*000c*/ 	.word	index@(__assertfail)
	.align		4
        /*0010*/ 	.word	0x00000000
	.align		4
        /*0014*/ 	.word	0xfffffffe
	.align		4
        /*0018*/ 	.word	0x00000000
	.align		4
        /*001c*/ 	.word	0xfffffffd
	.align		4
        /*0020*/ 	.word	0x00000000
	.align		4
        /*0024*/ 	.word	0xfffffffc


//--------------------- .nv.constant4             --------------------------
	.section	.nv.constant4,"a",@progbits
	.align	8
	.align		8
.nv.constant4:
        /*0000*/ 	.dword	__assertfail
	.align		8
        /*0008*/ 	.dword	__unnamed_1
	.align		8
        /*0010*/ 	.dword	__unnamed_2
	.align		8
        /*0018*/ 	.dword	__unnamed_3
	.align		8
        /*0020*/ 	.dword	_ZN39_INTERNAL_f656b87b_4_k_cu_959eca55_96814cuda3std3__45__cpo5beginE
	.align		8
        /*0028*/ 	.dword	_ZN39_INTERNAL_f656b87b_4_k_cu_959eca55_96814cuda3std3__45__cpo3endE
	.align		8
        /*0030*/ 	.dword	_ZN39_INTERNAL_f656b87b_4_k_cu_959eca55_96814cuda3std3__45__cpo6cbeginE
	.align		8
        /*0038*/ 	.dword	_ZN39_INTERNAL_f656b87b_4_k_cu_959eca55_96814cuda3std3__45__cpo4cendE
	.align		8
        /*0040*/ 	.dword	_ZN39_INTERNAL_f656b87b_4_k_cu_959eca55_96814cuda3std3__441_GLOBAL__N__f656b87b_4_k_cu_959eca55_96816ignoreE
	.align		8
        /*0048*/ 	.dword	_ZN39_INTERNAL_f656b87b_4_k_cu_959eca55_96814cuda3std3__419piecewise_constructE
	.align		8
        /*0050*/ 	.dword	_ZN39_INTERNAL_f656b87b_4_k_cu_959eca55_96814cuda3std3__48in_placeE
	.align		8
        /*0058*/ 	.dword	_ZN39_INTERNAL_f656b87b_4_k_cu_959eca55_96814cuda3std6ranges3__45__cpo4swapE
	.align		8
        /*0060*/ 	.dword	_ZN39_INTERNAL_f656b87b_4_k_cu_959eca55_96814cuda3std6ranges3__45__cpo9iter_moveE
	.align		8
        /*0068*/ 	.dword	_ZN39_INTERNAL_f656b87b_4_k_cu_959eca55_96814cute7productE
	.align		8
        /*0070*/ 	.dword	_ZN39_INTERNAL_f656b87b_4_k_cu_959eca55_96814cute1_E
	.align		8
        /*0078*/ 	.dword	$str$25
	.align		8
        /*0080*/ 	.dword	$str$26
	.align		8
        /*0088*/ 	.dword	$str$27
	.align		8
        /*0090*/ 	.dword	$str$28


//--------------------- .text._ZN7cutlass13device_kernelINS_4gemm6kernel13GemmUniversalIN4cute5tupleIJiiiiEEENS1_10collective13CollectiveMmaINS1_35MainloopSm100TmaUmmaWarpSpecializedILi3ELi2ELi2ENS5_IJNS4_1CILi2EEESB_NSA_ILi1EEEEEEEENS5_IJNSA_ILi256EEESF_NSA_ILi32EEEEEENS_12float_e5m2_tENS5_IJlSC_lEEESI_SJ_NS4_8TiledMMAINS4_8MMA_AtomIJNS4_10MMA_TraitsINS4_25SM100_MMA_F8F6F4_2x1SM_SSEJSI_SI_fSF_SF_NS4_17integral_constantINS4_4UMMA5MajorELSQ_0EEESR_NSO_INSP_7ScaleInELSS_0EEEST_EEEEEENS4_6LayoutINS5_IJSC_SC_SC_EEENS5_IJNSA_ILi0EEESY_SY_EEEEENS5_IJNS4_10UnderscoreES11_S11_EEEEENS4_28SM100_TMA_2SM_LOAD_MULTICASTENS4_14ComposedLayoutINS4_7SwizzleILi1ELi4ELi3EEENS4_18smem_ptr_flag_bitsILi8EEENSW_INS5_IJNSA_ILi8EEESG_EEENS5_IJSG_SC_EEEEEEEvNS4_8identityENS4_18SM100_TMA_2SM_LOADES1E_vS1F_EENS_8epilogue10collective18CollectiveEpilogueINS1I_23Sm100TmaWarpSpecializedILi4ELi2ELi64ELb0ELb0EEEJNS5_IJNSA_ILi128EEESF_SG_EEENS5_IJNSW_IS1N_SC_EENSW_INSA_ILi64EEESC_EEEEESI_SJ_SI_SJ_NS1I_6fusion15FusionCallbacksIS1M_NS1T_17LinearCombinationISI_fSI_fLNS_15FloatRoundStyleE2EEES1O_S1S_JEEENS4_5SM1004TMEM4LOAD26SM100_TMEM_LOAD_32dp32b64xENS4_13SM90_TMA_LOADENS15_INS16_ILi2ELi4ELi3EEES19_NSW_INS5_IJS1A_S1Q_EEENS5_IJS1Q_SC_EEEEEEENS4_39AutoVectorizingCopyWithAssumedAlignmentILi128EEENS4_14SM90_TMA_STOREES28_S2A_S2A_EEEvvEEEEvNT_6ParamsE --------------------------
	.section	.text._ZN7cutlass13device_kernelINS_4gemm6kernel13GemmUniversalIN4cute5tupleIJiiiiEEENS1_10collective13CollectiveMmaINS1_35MainloopSm100TmaUmmaWarpSpecializedILi3ELi2ELi2ENS5_IJNS4_1CILi2EEESB_NSA_ILi1EEEEEEEENS5_IJNSA_ILi256EEESF_NSA_ILi32EEEEEENS_12float_e5m2_tENS5_IJlSC_lEEESI_SJ_NS4_8TiledMMAINS4_8MMA_AtomIJNS4_10MMA_TraitsINS4_25SM100_MMA_F8F6F4_2x1SM_SSEJSI_SI_fSF_SF_NS4_17integral_constantINS4_4UMMA5MajorELSQ_0EEESR_NSO_INSP_7ScaleInELSS_0EEEST_EEEEEENS4_6LayoutINS5_IJSC_SC_SC_EEENS5_IJNSA_ILi0EEESY_SY_EEEEENS5_IJNS4_10UnderscoreES11_S11_EEEEENS4_28SM100_TMA_2SM_LOAD_MULTICASTENS4_14ComposedLayoutINS4_7SwizzleILi1ELi4ELi3EEENS4_18smem_ptr_flag_bitsILi8EEENSW_INS5_IJNSA_ILi8EEESG_EEENS5_IJSG_SC_EEEEEEEvNS4_8identityENS4_18SM100_TMA_2SM_LOADES1E_vS1F_EENS_8epilogue10collective18CollectiveEpilogueINS1I_23Sm100TmaWarpSpecializedILi4ELi2ELi64ELb0ELb0EEEJNS5_IJNSA_ILi128EEESF_SG_EEENS5_IJNSW_IS1N_SC_EENSW_INSA_ILi64EEESC_EEEEESI_SJ_SI_SJ_NS1I_6fusion15FusionCallbacksIS1M_NS1T_17LinearCombinationISI_fSI_fLNS_15FloatRoundStyleE2EEES1O_S1S_JEEENS4_5SM1004TMEM4LOAD26SM100_TMEM_LOAD_32dp32b64xENS4_13SM90_TMA_LOADENS15_INS16_ILi2ELi4ELi3EEES19_NSW_INS5_IJS1A_S1Q_EEENS5_IJS1Q_SC_EEEEEEENS4_39AutoVectorizingCopyWithAssumedAlignmentILi128EEENS4_14SM90_TMA_STOREES28_S2A_S2A_EEEvvEEEEvNT_6ParamsE,"ax",@progbits
	.align	128
.text._ZN7cutlass13device_kernelINS_4gemm6kernel13GemmUniversalIN4cute5tupleIJiiiiEEENS1_10collective13CollectiveMmaINS1_35MainloopSm100TmaUmmaWarpSpecializedILi3ELi2ELi2ENS5_IJNS4_1CILi2EEESB_NSA_ILi1EEEEEEEENS5_IJNSA_ILi256EEESF_NSA_ILi32EEEEEENS_12float_e5m2_tENS5_IJlSC_lEEESI_SJ_NS4_8TiledMMAINS4_8MMA_AtomIJNS4_10MMA_TraitsINS4_25SM100_MMA_F8F6F4_2x1SM_SSEJSI_SI_fSF_SF_NS4_17integral_constantINS4_4UMMA5MajorELSQ_0EEESR_NSO_INSP_7ScaleInELSS_0EEEST_EEEEEENS4_6LayoutINS5_IJSC_SC_SC_EEENS5_IJNSA_ILi0EEESY_SY_EEEEENS5_IJNS4_10UnderscoreES11_S11_EEEEENS4_28SM100_TMA_2SM_LOAD_MULTICASTENS4_14ComposedLayoutINS4_7SwizzleILi1ELi4ELi3EEENS4_18smem_ptr_flag_bitsILi8EEENSW_INS5_IJNSA_ILi8EEESG_EEENS5_IJSG_SC_EEEEEEEvNS4_8identityENS4_18SM100_TMA_2SM_LOADES1E_vS1F_EENS_8epilogue10collective18CollectiveEpilogueINS1I_23Sm100TmaWarpSpecializedILi4ELi2ELi64ELb0ELb0EEEJNS5_IJNSA_ILi128EEESF_SG_EEENS5_IJNSW_IS1N_SC_EENSW_INSA_ILi64EEESC_EEEEESI_SJ_SI_SJ_NS1I_6fusion15FusionCallbacksIS1M_NS1T_17LinearCombinationISI_fSI_fLNS_15FloatRoundStyleE2EEES1O_S1S_JEEENS4_5SM1004TMEM4LOAD26SM100_TMEM_LOAD_32dp32b64xENS4_13SM90_TMA_LOADENS15_INS16_ILi2ELi4ELi3EEES19_NSW_INS5_IJS1A_S1Q_EEENS5_IJS1Q_SC_EEEEEEENS4_39AutoVectorizingCopyWithAssumedAlignmentILi128EEENS4_14SM90_TMA_STOREES28_S2A_S2A_EEEvvEEEEvNT_6ParamsE:
        .type           _ZN7cutlass13device_kernelINS_4gemm6kernel13GemmUniversalIN4cute5tupleIJiiiiEEENS1_10collective13CollectiveMmaINS1_35MainloopSm100TmaUmmaWarpSpecializedILi3ELi2ELi2ENS5_IJNS4_1CILi2EEESB_NSA_ILi1EEEEEEEENS5_IJNSA_ILi256EEESF_NSA_ILi32EEEEEENS_12float_e5m2_tENS5_IJlSC_lEEESI_SJ_NS4_8TiledMMAINS4_8MMA_AtomIJNS4_10MMA_TraitsINS4_25SM100_MMA_F8F6F4_2x1SM_SSEJSI_SI_fSF_SF_NS4_17integral_constantINS4_4UMMA5MajorELSQ_0EEESR_NSO_INSP_7ScaleInELSS_0EEEST_EEEEEENS4_6LayoutINS5_IJSC_SC_SC_EEENS5_IJNSA_ILi0EEESY_SY_EEEEENS5_IJNS4_10UnderscoreES11_S11_EEEEENS4_28SM100_TMA_2SM_LOAD_MULTICASTENS4_14ComposedLayoutINS4_7SwizzleILi1ELi4ELi3EEENS4_18smem_ptr_flag_bitsILi8EEENSW_INS5_IJNSA_ILi8EEESG_EEENS5_IJSG_SC_EEEEEEEvNS4_8identityENS4_18SM100_TMA_2SM_LOADES1E_vS1F_EENS_8epilogue10collective18CollectiveEpilogueINS1I_23Sm100TmaWarpSpecializedILi4ELi2ELi64ELb0ELb0EEEJNS5_IJNSA_ILi128EEESF_SG_EEENS5_IJNSW_IS1N_SC_EENSW_INSA_ILi64EEESC_EEEEESI_SJ_SI_SJ_NS1I_6fusion15FusionCallbacksIS1M_NS1T_17LinearCombinationISI_fSI_fLNS_15FloatRoundStyleE2EEES1O_S1S_JEEENS4_5SM1004TMEM4LOAD26SM100_TMEM_LOAD_32dp32b64xENS4_13SM90_TMA_LOADENS15_INS16_ILi2ELi4ELi3EEES19_NSW_INS5_IJS1A_S1Q_EEENS5_IJS1Q_SC_EEEEEEENS4_39AutoVectorizingCopyWithAssumedAlignmentILi128EEENS4_14SM90_TMA_STOREES28_S2A_S2A_EEEvvEEEEvNT_6ParamsE,@function
        .size           _ZN7cutlass13device_kernelINS_4gemm6kernel13GemmUniversalIN4cute5tupleIJiiiiEEENS1_10collective13CollectiveMmaINS1_35MainloopSm100TmaUmmaWarpSpecializedILi3ELi2ELi2ENS5_IJNS4_1CILi2EEESB_NSA_ILi1EEEEEEEENS5_IJNSA_ILi256EEESF_NSA_ILi32EEEEEENS_12float_e5m2_tENS5_IJlSC_lEEESI_SJ_NS4_8TiledMMAINS4_8MMA_AtomIJNS4_10MMA_TraitsINS4_25SM100_MMA_F8F6F4_2x1SM_SSEJSI_SI_fSF_SF_NS4_17integral_constantINS4_4UMMA5MajorELSQ_0EEESR_NSO_INSP_7ScaleInELSS_0EEEST_EEEEEENS4_6LayoutINS5_IJSC_SC_SC_EEENS5_IJNSA_ILi0EEESY_SY_EEEEENS5_IJNS4_10UnderscoreES11_S11_EEEEENS4_28SM100_TMA_2SM_LOAD_MULTICASTENS4_14ComposedLayoutINS4_7SwizzleILi1ELi4ELi3EEENS4_18smem_ptr_flag_bitsILi8EEENSW_INS5_IJNSA_ILi8EEESG_EEENS5_IJSG_SC_EEEEEEEvNS4_8identityENS4_18SM100_TMA_2SM_LOADES1E_vS1F_EENS_8epilogue10collective18CollectiveEpilogueINS1I_23Sm100TmaWarpSpecializedILi4ELi2ELi64ELb0ELb0EEEJNS5_IJNSA_ILi128EEESF_SG_EEENS5_IJNSW_IS1N_SC_EENSW_INSA_ILi64EEESC_EEEEESI_SJ_SI_SJ_NS1I_6fusion15FusionCallbacksIS1M_NS1T_17LinearCombinationISI_fSI_fLNS_15FloatRoundStyleE2EEES1O_S1S_JEEENS4_5SM1004TMEM4LOAD26SM100_TMEM_LOAD_32dp32b64xENS4_13SM90_TMA_LOADENS15_INS16_ILi2ELi4ELi3EEES19_NSW_INS5_IJS1A_S1Q_EEENS5_IJS1Q_SC_EEEEEEENS4_39AutoVectorizingCopyWithAssumedAlignmentILi128EEENS4_14SM90_TMA_STOREES28_S2A_S2A_EEEvvEEEEvNT_6ParamsE,(.L_x_185 - _ZN7cutlass13device_kernelINS_4gemm6kernel13GemmUniversalIN4cute5tupleIJiiiiEEENS1_10collective13CollectiveMmaINS1_35MainloopSm100TmaUmmaWarpSpecializedILi3ELi2ELi2ENS5_IJNS4_1CILi2EEESB_NSA_ILi1EEEEEEEENS5_IJNSA_ILi256EEESF_NSA_ILi32EEEEEENS_12float_e5m2_tENS5_IJlSC_lEEESI_SJ_NS4_8TiledMMAINS4_8MMA_AtomIJNS4_10MMA_TraitsINS4_25SM100_MMA_F8F6F4_2x1SM_SSEJSI_SI_fSF_SF_NS4_17integral_constantINS4_4UMMA5MajorELSQ_0EEESR_NSO_INSP_7ScaleInELSS_0EEEST_EEEEEENS4_6LayoutINS5_IJSC_SC_SC_EEENS5_IJNSA_ILi0EEESY_SY_EEEEENS5_IJNS4_10UnderscoreES11_S11_EEEEENS4_28SM100_TMA_2SM_LOAD_MULTICASTENS4_14ComposedLayoutINS4_7SwizzleILi1ELi4ELi3EEENS4_18smem_ptr_flag_bitsILi8EEENSW_INS5_IJNSA_ILi8EEESG_EEENS5_IJSG_SC_EEEEEEEvNS4_8identityENS4_18SM100_TMA_2SM_LOADES1E_vS1F_EENS_8epilogue10collective18CollectiveEpilogueINS1I_23Sm100TmaWarpSpecializedILi4ELi2ELi64ELb0ELb0EEEJNS5_IJNSA_ILi128EEESF_SG_EEENS5_IJNSW_IS1N_SC_EENSW_INSA_ILi64EEESC_EEEEESI_SJ_SI_SJ_NS1I_6fusion15FusionCallbacksIS1M_NS1T_17LinearCombinationISI_fSI_fLNS_15FloatRoundStyleE2EEES1O_S1S_JEEENS4_5SM1004TMEM4LOAD26SM100_TMEM_LOAD_32dp32b64xENS4_13SM90_TMA_LOADENS15_INS16_ILi2ELi4ELi3EEES19_NSW_INS5_IJS1A_S1Q_EEENS5_IJS1Q_SC_EEEEEEENS4_39AutoVectorizingCopyWithAssumedAlignmentILi128EEENS4_14SM90_TMA_STOREES28_S2A_S2A_EEEvvEEEEvNT_6ParamsE)
        .other          _ZN7cutlass13device_kernelINS_4gemm6kernel13GemmUniversalIN4cute5tupleIJiiiiEEENS1_10collective13CollectiveMmaINS1_35MainloopSm100TmaUmmaWarpSpecializedILi3ELi2ELi2ENS5_IJNS4_1CILi2EEESB_NSA_ILi1EEEEEEEENS5_IJNSA_ILi256EEESF_NSA_ILi32EEEEEENS_12float_e5m2_tENS5_IJlSC_lEEESI_SJ_NS4_8TiledMMAINS4_8MMA_AtomIJNS4_10MMA_TraitsINS4_25SM100_MMA_F8F6F4_2x1SM_SSEJSI_SI_fSF_SF_NS4_17integral_constantINS4_4UMMA5MajorELSQ_0EEESR_NSO_INSP_7ScaleInELSS_0EEEST_EEEEEENS4_6LayoutINS5_IJSC_SC_SC_EEENS5_IJNSA_ILi0EEESY_SY_EEEEENS5_IJNS4_10UnderscoreES11_S11_EEEEENS4_28SM100_TMA_2SM_LOAD_MULTICASTENS4_14ComposedLayoutINS4_7SwizzleILi1ELi4ELi3EEENS4_18smem_ptr_flag_bitsILi8EEENSW_INS5_IJNSA_ILi8EEESG_EEENS5_IJSG_SC_EEEEEEEvNS4_8identityENS4_18SM100_TMA_2SM_LOADES1E_vS1F_EENS_8epilogue10collective18CollectiveEpilogueINS1I_23Sm100TmaWarpSpecializedILi4ELi2ELi64ELb0ELb0EEEJNS5_IJNSA_ILi128EEESF_SG_EEENS5_IJNSW_IS1N_SC_EENSW_INSA_ILi64EEESC_EEEEESI_SJ_SI_SJ_NS1I_6fusion15FusionCallbacksIS1M_NS1T_17LinearCombinationISI_fSI_fLNS_15FloatRoundStyleE2EEES1O_S1S_JEEENS4_5SM1004TMEM4LOAD26SM100_TMEM_LOAD_32dp32b64xENS4_13SM90_TMA_LOADENS15_INS16_ILi2ELi4ELi3EEES19_NSW_INS5_IJS1A_S1Q_EEENS5_IJS1Q_SC_EEEEEEENS4_39AutoVectorizingCopyWithAssumedAlignmentILi128EEENS4_14SM90_TMA_STOREES28_S2A_S2A_EEEvvEEEEvNT_6ParamsE,@"STO_CUDA_ENTRY STV_DEFAULT"
_ZN7cutlass13device_kernelINS_4gemm6kernel13GemmUniversalIN4cute5tupleIJiiiiEEENS1_10collective13CollectiveMmaINS1_35MainloopSm100TmaUmmaWarpSpecializedILi3ELi2ELi2ENS5_IJNS4_1CILi2EEESB_NSA_ILi1EEEEEEEENS5_IJNSA_ILi256EEESF_NSA_ILi32EEEEEENS_12float_e5m2_tENS5_IJlSC_lEEESI_SJ_NS4_8TiledMMAINS4_8MMA_AtomIJNS4_10MMA_TraitsINS4_25SM100_MMA_F8F6F4_2x1SM_SSEJSI_SI_fSF_SF_NS4_17integral_constantINS4_4UMMA5MajorELSQ_0EEESR_NSO_INSP_7ScaleInELSS_0EEEST_EEEEEENS4_6LayoutINS5_IJSC_SC_SC_EEENS5_IJNSA_ILi0EEESY_SY_EEEEENS5_IJNS4_10UnderscoreES11_S11_EEEEENS4_28SM100_TMA_2SM_LOAD_MULTICASTENS4_14ComposedLayoutINS4_7SwizzleILi1ELi4ELi3EEENS4_18smem_ptr_flag_bitsILi8EEENSW_INS5_IJNSA_ILi8EEESG_EEENS5_IJSG_SC_EEEEEEEvNS4_8identityENS4_18SM100_TMA_2SM_LOADES1E_vS1F_EENS_8epilogue10collective18CollectiveEpilogueINS1I_23Sm100TmaWarpSpecializedILi4ELi2ELi64ELb0ELb0EEEJNS5_IJNSA_ILi128EEESF_SG_EEENS5_IJNSW_IS1N_SC_EENSW_INSA_ILi64EEESC_EEEEESI_SJ_SI_SJ_NS1I_6fusion15FusionCallbacksIS1M_NS1T_17LinearCombinationISI_fSI_fLNS_15FloatRoundStyleE2EEES1O_S1S_JEEENS4_5SM1004TMEM4LOAD26SM100_TMEM_LOAD_32dp32b64xENS4_13SM90_TMA_LOADENS15_INS16_ILi2ELi4ELi3EEES19_NSW_INS5_IJS1A_S1Q_EEENS5_IJS1Q_SC_EEEEEEENS4_39AutoVectorizingCopyWithAssumedAlignmentILi128EEENS4_14SM90_TMA_STOREES28_S2A_S2A_EEEvvEEEEvNT_6ParamsE:
[----:B------:R-:W1:Y:S01]  /*0000*/  LDC R1, c[0x0][0x37c] ;  /* 0x0000df00ff017b82 */ /* 0x000e620000000800 */
[----:B------:R-:W2:Y:S01]  /*0010*/  S2R R172, SR_TID.X ;  /* 0x0000000000ac7919 */ /* 0x000ea20000002100 */
[----:B------:R-:W3:Y:S06]  /*0020*/  LDCU.64 UR8, c[0x0][0x890] ;  /* 0x00011200ff0877ac */ /* 0x000eec0008000a00 */
[----:B------:R-:W4:Y:S01]  /*0030*/  S2UR UR45, SR_CgaCtaId ;  /* 0x00000000002d79c3 */ /* 0x000f220000008800 */
[----:B------:R-:W-:Y:S02]  /*0040*/  PRMT R158, RZ, 0x7610, R158 ;  /* 0x00007610ff9e7816 */ /* 0x000fe4000000009e */
[----:B------:R-:W-:Y:S01]  /*0050*/  ELECT P1, URZ, PT ;  /* 0x0000000000ff782f */ /* 0x000fe20003820000 */
[----:B---3--:R-:W-:-:S04]  /*0060*/  UISETP.NE.U32.AND UP0, UPT, UR8, URZ, UPT ;  /* 0x000000ff0800728c */ /* 0x008fc8000bf05070 */
[----:B------:R-:W-:Y:S02]  /*0070*/  UISETP.NE.AND.EX UP0, UPT, UR9, URZ, UPT, UP0 ;  /* 0x000000ff0900728c */ /* 0x000fe4000bf05300 */
[----:B----4-:R-:W-:Y:S02]  /*0080*/  ULOP3.LUT UR27, UR45, 0x1, URZ, 0xc0, !UPT ;  /* 0x000000012d1b7892 */ /* 0x010fe4000f8ec0ff */
[----:B------:R-:W-:Y:S01]  /*0090*/  ULOP3.LUT UR28, UR45, 0x1, URZ, 0x3c, !UPT ;  /* 0x000000012d1c7892 */ /* 0x000fe2000f8e3cff */
[----:B--2---:R-:W-:-:S05]  /*00a0*/  SHF.R.U32.HI R159, RZ, 0x5, R172 ;  /* 0x00000005ff9f7819 */ /* 0x004fca00000116ac */
[----:B------:R-:W2:Y:S02]  /*00b0*/  SHFL.IDX PT, R0, R159, RZ, 0x1f ;  /* 0x00001fff9f007589 */ /* 0x000ea400000e0000 */
[----:B--2---:R-:W-:Y:S01]  /*00c0*/  R2UR UR17, R0 ;  /* 0x00000000001172ca */ /* 0x004fe200000e0000 */
[----:B-1----:R-:W-:-:S14]  /*00d0*/  BRA.U UP0, `(.L_x_0) ;  /* 0x0000000100307547 */ /* 0x002fdc000b800000 */
[----:B------:R-:W1:Y:S02]  /*00e0*/  LDCU.64 UR4, c[0x0][0x888] ;  /* 0x00011100ff0477ac */ /* 0x000e640008000a00 */
[----:B-1----:R-:W-:-:S04]  /*00f0*/  UISETP.NE.U32.AND UP0, UPT, UR4, URZ, UPT ;  /* 0x000000ff0400728c */ /* 0x002fc8000bf05070 */
[----:B------:R-:W-:-:S09]  /*0100*/  UISETP.NE.AND.EX UP0, UPT, UR5, URZ, UPT, UP0 ;  /* 0x000000ff0500728c */ /* 0x000fd2000bf05300 */
[----:B------:R-:W-:Y:S05]  /*0110*/  BRA.U !UP0, `(.L_x_1) ;  /* 0x0000000108147547 */ /* 0x000fea000b800000 */
[----:B------:R-:W1:Y:S01]  /*0120*/  LDC.64 R2, c[0x0][0x888] ;  /* 0x00022200ff027b82 */ /* 0x000e620000000a00 */
[----:B------:R-:W1:Y:S02]  /*0130*/  LDCU.64 UR4, c[0x0][0x358] ;  /* 0x00006b00ff0477ac */ /* 0x000e640008000a00 */
[----:B-1----:R1:W5:Y:S01]  /*0140*/  LDG.E R73, desc[UR4][R2.64] ;  /* 0x0000000402497981 */ /* 0x002362000c1e1900 */
[----:B------:R-:W-:Y:S01]  /*0150*/  HFMA2 R158, -RZ, RZ, 0, 5.9604644775390625e-08 ;  /* 0x00000001ff9e7431 */ /* 0x000fe200000001ff */
[----:B------:R-:W-:Y:S05]  /*0160*/  BRA `(.L_x_0) ;  /* 0x00000000000c7947 */ /* 0x000fea0003800000 */
.L_x_1:
[----:B------:R-:W1:Y:S01]  /*0170*/  LDCU UR4, c[0x0][0x880] ;  /* 0x00011000ff0477ac */ /* 0x000e620008000800 */
[----:B------:R-:W-:Y:S01]  /*0180*/  HFMA2 R158, -RZ, RZ, 0, 5.9604644775390625e-08 ;  /* 0x00000001ff9e7431 */ /* 0x000fe200000001ff */
[----:B-1----:R-:W-:-:S07]  /*0190*/  MOV R73, UR4 ;  /* 0x0000000400497c02 */ /* 0x002fce0008000f00 */
.L_x_0:
[----:B------:R-:W2:Y:S02]  /*01a0*/  LDCU.64 UR4, c[0x0][0x8b0] ;  /* 0x00011600ff0477ac */ /* 0x000ea40008000a00 */
[----:B--2---:R-:W-:-:S04]  /*01b0*/  UISETP.NE.U32.AND UP0, UPT, UR4, URZ, UPT ;  /* 0x000000ff0400728c */ /* 0x004fc8000bf05070 */
[----:B------:R-:W-:-:S09]  /*01c0*/  UISETP.NE.AND.EX UP0, UPT, UR5, URZ, UPT, UP0 ;  /* 0x000000ff0500728c */ /* 0x000fd2000bf05300 */
[----:B------:R-:W-:Y:S05]  /*01d0*/  BRA.U UP0, `(.L_x_2) ;  /* 0x0000000100287547 */ /* 0x000fea000b800000 */
[----:B------:R-:W2:Y:S02]  /*01e0*/  LDCU.64 UR4, c[0x0][0x8a8] ;  /* 0x00011500ff0477ac */ /* 0x000ea40008000a00 */
[----:B--2---:R-:W-:-:S04]  /*01f0*/  UISETP.NE.U32.AND UP0, UPT, UR4, URZ, UPT ;  /* 0x000000ff0400728c */ /* 0x004fc8000bf05070 */
[----:B------:R-:W-:-:S09]  /*0200*/  UISETP.NE.AND.EX UP0, UPT, UR5, URZ, UPT, UP0 ;  /* 0x000000ff0500728c */ /* 0x000fd2000bf05300 */
[----:B------:R-:W-:Y:S05]  /*0210*/  BRA.U !UP0, `(.L_x_3) ;  /* 0x0000000108107547 */ /* 0x000fea000b800000 */
[----:B------:R-:W2:Y:S01]  /*0220*/  LDC.64 R70, c[0x0][0x8a8] ;  /* 0x00022a00ff467b82 */ /* 0x000ea20000000a00 */
[----:B------:R-:W2:Y:S02]  /*0230*/  LDCU.64 UR4, c[0x0][0x358] ;  /* 0x00006b00ff0477ac */ /* 0x000ea40008000a00 */
[----:B--2---:R2:W5:Y:S01]  /*0240*/  LDG.E R70, desc[UR4][R70.64] ;  /* 0x0000000446467981 */ /* 0x004562000c1e1900 */
[----:B------:R-:W-:Y:S05]  /*0250*/  BRA `(.L_x_2) ;  /* 0x0000000000087947 */ /* 0x000fea0003800000 */
.L_x_3:
[----:B------:R-:W2:Y:S02]  /*0260*/  LDCU UR4, c[0x0][0x8a0] ;  /* 0x00011400ff0477ac */ /* 0x000ea40008000800 */
[----:B--2---:R-:W-:Y:S02]  /*0270*/  MOV R70, UR4 ;  /* 0x0000000400467c02 */ /* 0x004fe40008000f00 */
.L_x_2:
[----:B------:R-:W-:Y:S01]  /*0280*/  IMAD.U32 R0, RZ, RZ, UR17 ;  /* 0x00000011ff007e24 */ /* 0x000fe2000f8e00ff */
[----:B------:R-:W-:Y:S04]  /*0290*/  BSSY.RECONVERGENT B0, `(.L_x_4) ;  /* 0x000000c000007945 */ /* 0x000fe80003800200 */
[C---:B------:R-:W-:Y:S02]  /*02a0*/  ISETP.NE.OR P2, PT, R0.reuse, 0x1, !P1 ;  /* 0x000000010000780c */ /* 0x040fe40004f45670 */
[----:B------:R-:W-:-:S11]  /*02b0*/  ISETP.NE.OR P0, PT, R0, 0x3, !P1 ;  /* 0x000000030000780c */ /* 0x000fd60004f05670 */
[----:B------:R-:W-:Y:S05]  /*02c0*/  @P2 BRA `(.L_x_5) ;  /* 0x0000000000202947 */ /* 0x000fea0003800000 */
[----:B------:R-:W3:Y:S02]  /*02d0*/  LDCU.64 UR4, c[0x0][0x348] ;  /* 0x00006900ff0477ac */ /* 0x000ee40008000a00 */
[----:B---3--:R-:W-:Y:S02]  /*02e0*/  UIADD3 UR6, UP1, UPT, UR4, 0x80, URZ ;  /* 0x0000008004067890 */ /* 0x008fe4000ff3e0ff */
[----:B------:R-:W-:Y:S02]  /*02f0*/  UIADD3 UR4, UP0, UPT, UR4, 0x180, URZ ;  /* 0x0000018004047890 */ /* 0x000fe4000ff1e0ff */
[----:B------:R-:W-:Y:S02]  /*0300*/  UIADD3.X UR7, UPT, UPT, URZ, UR5, URZ, UP1, !UPT ;  /* 0x00000005ff077290 */ /* 0x000fe40008ffe4ff */
[----:B------:R-:W-:-:S07]  /*0310*/  UIADD3.X UR5, UPT, UPT, URZ, UR5, URZ, UP0, !UPT ;  /* 0x00000005ff057290 */ /* 0x000fce00087fe4ff */
[----:B------:R3:W-:Y:S02]  /*0320*/  UTMACCTL.PF [UR6] ;  /* 0x00000000060079b9 */ /* 0x0007e40008040000 */
[----:B------:R3:W-:Y:S02]  /*0330*/  UTMACCTL.PF [UR4] ;  /* 0x00000000040079b9 */ /* 0x0007e40008040000 */
[----:B---3--:R-:W-:Y:S01]  /*0340*/  NOP ;  /* 0x0000000000007918 */ /* 0x008fe20000000000 */
.L_x_5:
[----:B------:R-:W-:Y:S05]  /*0350*/  BSYNC.RECONVERGENT B0 ;  /* 0x0000000000007941 */ /* 0x000fea0003800200 */
.L_x_4:
[----:B------:R-:W-:Y:S04]  /*0360*/  BSSY.RECONVERGENT B0, `(.L_x_6) ;  /* 0x000000a000007945 */ /* 0x000fe80003800200 */
        /* <DEDUP_REMOVED lines=9> */
.L_x_7:
[----:B------:R-:W-:Y:S05]  /*0400*/  BSYNC.RECONVERGENT B0 ;  /* 0x0000000000007941 */ /* 0x000fea0003800200 */
.L_x_6:
[----:B------:R-:W3:Y:S01]  /*0410*/  LDCU.64 UR4, c[0x0][0x888] ;  /* 0x00011100ff0477ac */ /* 0x000ee20008000a00 */
[----:B------:R-:W-:Y:S02]  /*0420*/  UISETP.EQ.U32.AND UP1, UPT, UR8, URZ, UPT ;  /* 0x000000ff0800728c */ /* 0x000fe4000bf22070 */
[----:B------:R-:W-:Y:S02]  /*0430*/  UPLOP3.LUT UP3, UPT, UPT, UPT, UPT, 0x80, 0x8 ;  /* 0x000000000008789c */ /* 0x000fe40003f6f070 */
[----:B---3--:R-:W-:-:S04]  /*0440*/  UISETP.NE.U32.AND UP0, UPT, UR4, URZ, UPT ;  /* 0x000000ff0400728c */ /* 0x008fc8000bf05070 */
[----:B------:R-:W-:-:S04]  /*0450*/  UISETP.NE.AND.EX UP0, UPT, UR5, URZ, UPT, UP0 ;  /* 0x000000ff0500728c */ /* 0x000fc8000bf05300 */
[----:B------:R-:W-:-:S04]  /*0460*/  UISETP.EQ.OR.EX UP2, UPT, UR9, URZ, !UP0, UP1 ;  /* 0x000000ff0900728c */ /* 0x000fc8000c742710 */
[----:B------:R-:W-:-:S06]  /*0470*/  UP2UR UR4, UPR, URZ, 0x4 ;  /* 0x00000004ff047883 */ /* 0x000fcc0008000000 */
[----:B------:R-:W-:Y:S01]  /*0480*/  MOV R162, UR4 ;  /* 0x0000000400a27c02 */ /* 0x000fe20008000f00 */
[----:B------:R-:W-:Y:S06]  /*0490*/  BRA.U !UP2, `(.L_x_8) ;  /* 0x000000010a207547 */ /* 0x000fec000b800000 */
[----:B------:R-:W-:Y:S01]  /*04a0*/  UISETP.NE.U32.AND UP1, UPT, UR8, URZ, UPT ;  /* 0x000000ff0800728c */ /* 0x000fe2000bf25070 */
[----:B-----5:R-:W-:Y:S01]  /*04b0*/  FSETP.NEU.AND P0, PT, R73, RZ, PT ;  /* 0x000000ff4900720b */ /* 0x020fe20003f0d000 */
[----:B------:R-:W-:Y:S02]  /*04c0*/  USEL UR4, URZ, 0xffffffff, UP0 ;  /* 0xffffffffff047887 */ /* 0x000fe40008000000 */
[----:B------:R-:W-:-:S10]  /*04d0*/  UISETP.NE.AND.EX UP1, UPT, UR9, URZ, UPT, UP1 ;  /* 0x000000ff0900728c */ /* 0x000fd4000bf25310 */
[----:B------:R-:W-:Y:S01]  /*04e0*/  VOTEU.ANY UP0, P0 ;  /* 0x0000000000ff7886 */ /* 0x000fe20000000100 */
[----:B------:R-:W-:-:S04]  /*04f0*/  @!UP1 USEL UR4, URZ, 0xffffffff, UP0 ;  /* 0xffffffffff049887 */ /* 0x000fc80008000000 */
[----:B------:R-:W-:-:S04]  /*0500*/  ULOP3.LUT UR4, UR4, 0x1, URZ, 0xc0, !UPT ;  /* 0x0000000104047892 */ /* 0x000fc8000f8ec0ff */
[----:B------:R-:W-:-:S11]  /*0510*/  UISETP.NE.U32.AND UP3, UPT, UR4, 0x1, UPT ;  /* 0x000000010400788c */ /* 0x000fd6000bf65070 */
.L_x_8:
[----:B------:R-:W3:Y:S01]  /*0520*/  SHFL.IDX PT, R0, R159, RZ, 0x1f ;  /* 0x00001fff9f007589 */ /* 0x000ee200000e0000 */
[----:B------:R-:W-:-:S04]  /*0530*/  UISETP.NE.AND UP0, UPT, UR17, 0x2, UPT ;  /* 0x000000021100788c */ /* 0x000fc8000bf05270 */
[----:B------:R-:W-:Y:S02]  /*0540*/  UISETP.EQ.AND UP1, UPT, UR27, URZ, !UP0 ;  /* 0x000000ff1b00728c */ /* 0x000fe4000c722270 */
[----:B------:R-:W-:-:S04]  /*0550*/  USEL UR41, URZ, 0x1, UP0 ;  /* 0x00000001ff297887 */ /* 0x000fc80008000000 */
[----:B------:R-:W-:Y:S02]  /*0560*/  PLOP3.LUT P3, PT, P1, PT, UP1, 0x80, 0x8 ;  /* 0x000000000008781c */ /* 0x000fe40000f6f018 */
[----:B---3--:R-:W-:-:S13]  /*0570*/  ISETP.NE.AND P0, PT, R0, RZ, PT ;  /* 0x000000ff0000720c */ /* 0x008fda0003f05270 */
[----:B------:R-:W-:Y:S05]  /*0580*/  @P0 BRA `(.L_x_9) ;  /* 0x00000000004c0947 */ /* 0x000fea0003800000 */
[----:B------:R-:W-:Y:S01]  /*0590*/  UMOV UR4, 0x400 ;  /* 0x0000040000047882 */ /* 0x000fe20000000000 */
[----:B------:R-:W-:Y:S01]  /*05a0*/  UMOV UR8, 0x1 ;  /* 0x0000000100087882 */ /* 0x000fe20000000000 */
[----:B------:R-:W-:Y:S01]  /*05b0*/  UMOV UR6, 0x2 ;  /* 0x0000000200067882 */ /* 0x000fe20000000000 */
[----:B------:R-:W-:Y:S02]  /*05c0*/  ULEA UR4, UR45, UR4, 0x18 ;  /* 0x000000042d047291 */ /* 0x000fe4000f8ec0ff */
[----:B------:R-:W-:-:S04]  /*05d0*/  UIADD3 UR8, UPT, UPT, -UR8, 0x100000, URZ ;  /* 0x0010000008087890 */ /* 0x000fc8000fffe1ff */
[----:B------:R-:W-:Y:S02]  /*05e0*/  USHF.L.U32 UR9, UR8, 0xb, URZ ;  /* 0x0000000b08097899 */ /* 0x000fe400080006ff */
[----:B------:R-:W-:Y:S02]  /*05f0*/  USHF.L.U32 UR8, UR8, 0x1, URZ ;  /* 0x0000000108087899 */ /* 0x000fe400080006ff */
[----:B------:R-:W-:-:S04]  /*0600*/  UIADD3 UR6, UPT, UPT, -UR6, 0x100000, URZ ;  /* 0x0010000006067890 */ /* 0x000fc8000fffe1ff */
[----:B------:R-:W-:Y:S02]  /*0610*/  USHF.L.U32 UR7, UR6, 0xb, URZ ;  /* 0x0000000b06077899 */ /* 0x000fe400080006ff */
[----:B------:R-:W-:Y:S01]  /*0620*/  USHF.L.U32 UR6, UR6, 0x1, URZ ;  /* 0x0000000106067899 */ /* 0x000fe200080006ff */
[----:B------:R-:W-:Y:S01]  /*0630*/  ELECT P0, URZ, PT ;  /* 0x0000000000ff782f */ /* 0x000fe20003800000 */
[----:B------:R-:W3:Y:S02]  /*0640*/  FENCE.VIEW.ASYNC.S ;  /* 0x00000000000073c6 */ /* 0x000ee40000000000 */
[----:B---3--:R3:W4:Y:S08]  /*0650*/  SYNCS.EXCH.64 URZ, [UR4], UR8 ;  /* 0x0000000804ff75b2 */ /* 0x0087300008000100 */
[----:B------:R3:W1:Y:S01]  /*0660*/  SYNCS.EXCH.64 URZ, [UR4+0x18], UR6 ;  /* 0x0000180604ff75b2 */ /* 0x0006620008000100 */
[----:B------:R3:W1:Y:S01]  /*0670*/  SYNCS.EXCH.64 URZ, [UR4+0x8], UR8 ;  /* 0x0000080804ff75b2 */ /* 0x0006620008000100 */
[----:B------:R3:W1:Y:S01]  /*0680*/  SYNCS.EXCH.64 URZ, [UR4+0x20], UR6 ;  /* 0x0000200604ff75b2 */ /* 0x0006620008000100 */
[----:B------:R3:W1:Y:S01]  /*0690*/  SYNCS.EXCH.64 URZ, [UR4+0x10], UR8 ;  /* 0x0000100804ff75b2 */ /* 0x0006620008000100 */
[----:B------:R3:W1:Y:S01]  /*06a0*/  SYNCS.EXCH.64 URZ, [UR4+0x28], UR6 ;  /* 0x0000280604ff75b2 */ /* 0x0006620008000100 */
[----:B------:R-:W-:Y:S01]  /*06b0*/  NOP ;  /* 0x0000000000007918 */ /* 0x000fe20000000000 */
.L_x_9:
[----:B------:R-:W2:Y:S01]  /*06c0*/  SHFL.IDX PT, R0, R159, RZ, 0x1f ;  /* 0x00001fff9f007589 */ /* 0x000ea200000e0000 */
[----:B------:R-:W-:Y:S01]  /*06d0*/  NOP ;  /* 0x0000000000007918 */ /* 0x000fe20000000000 */
[----:B--2---:R-:W-:-:S13]  /*06e0*/  ISETP.NE.AND P0, PT, R0, 0x1, PT ;  /* 0x000000010000780c */ /* 0x004fda0003f05270 */
[----:B------:R-:W-:Y:S05]  /*06f0*/  @P0 BRA `(.L_x_10) ;  /* 0x0000000000540947 */ /* 0x000fea0003800000 */
[----:B---3--:R-:W-:Y:S01]  /*0700*/  UMOV UR4, 0x400 ;  /* 0x0000040000047882 */ /* 0x008fe20000000000 */
        /* <DEDUP_REMOVED lines=10> */
[----:B------:R-:W2:Y:S02]  /*07b0*/  FENCE.VIEW.ASYNC.S ;  /* 0x00000000000073c6 */ /* 0x000ea40000000000 */
[----:B--2---:R2:W3:Y:S08]  /*07c0*/  SYNCS.EXCH.64 URZ, [UR4+0x30], UR8 ;  /* 0x0000300804ff75b2 */ /* 0x0044f00008000100 */
[----:B------:R2:W1:Y:S01]  /*07d0*/  SYNCS.EXCH.64 URZ, [UR4+0x50], UR6 ;  /* 0x0000500604ff75b2 */ /* 0x0004620008000100 */
[----:B------:R2:W1:Y:S01]  /*07e0*/  SYNCS.EXCH.64 URZ, [UR4+0x38], UR8 ;  /* 0x0000380804ff75b2 */ /* 0x0004620008000100 */
[----:B------:R2:W1:Y:S01]  /*07f0*/  SYNCS.EXCH.64 URZ, [UR4+0x58], UR6 ;  /* 0x0000580604ff75b2 */ /* 0x0004620008000100 */
[----:B------:R2:W1:Y:S01]  /*0800*/  SYNCS.EXCH.64 URZ, [UR4+0x40], UR8 ;  /* 0x0000400804ff75b2 */ /* 0x0004620008000100 */
[----:B------:R2:W1:Y:S01]  /*0810*/  SYNCS.EXCH.64 URZ, [UR4+0x60], UR6 ;  /* 0x0000600604ff75b2 */ /* 0x0004620008000100 */
[----:B------:R2:W1:Y:S01]  /*0820*/  SYNCS.EXCH.64 URZ, [UR4+0x48], UR8 ;  /* 0x0000480804ff75b2 */ /* 0x0004620008000100 */
[----:B------:R2:W1:Y:S01]  /*0830*/  SYNCS.EXCH.64 URZ, [UR4+0x68], UR6 ;  /* 0x0000680604ff75b2 */ /* 0x0004620008000100 */
[----:B------:R-:W-:Y:S01]  /*0840*/  NOP ;  /* 0x0000000000007918 */ /* 0x000fe20000000000 */
.L_x_10:
[----:B------:R-:W4:Y:S01]  /*0850*/  SHFL.IDX PT, R0, R159, RZ, 0x1f ;  /* 0x00001fff9f007589 */ /* 0x000f2200000e0000 */
[----:B------:R-:W-:Y:S01]  /*0860*/  NOP ;  /* 0x0000000000007918 */ /* 0x000fe20000000000 */
[----:B----4-:R-:W-:-:S13]  /*0870*/  ISETP.NE.AND P0, PT, R0, 0x3, PT ;  /* 0x000000030000780c */ /* 0x010fda0003f05270 */
[----:B------:R-:W-:Y:S05]  /*0880*/  @P0 BRA `(.L_x_11) ;  /* 0x00000000002c0947 */ /* 0x000fea0003800000 */
[----:B--23--:R-:W-:Y:S01]  /*0890*/  UMOV UR6, 0x400 ;  /* 0x0000040000067882 */ /* 0x00cfe20000000000 */
[----:B------:R-:W-:Y:S01]  /*08a0*/  UMOV UR4, 0x20 ;  /* 0x0000002000047882 */ /* 0x000fe20000000000 */
[----:B------:R-:W-:Y:S02]  /*08b0*/  ULEA UR6, UR45, UR6, 0x18 ;  /* 0x000000062d067291 */ /* 0x000fe4000f8ec0ff */
[----:B------:R-:W-:-:S04]  /*08c0*/  UIADD3 UR4, UPT, UPT, -UR4, 0x100000, URZ ;  /* 0x0010000004047890 */ /* 0x000fc8000fffe1ff */
[----:B------:R-:W-:Y:S02]  /*08d0*/  USHF.L.U32 UR5, UR4, 0xb, URZ ;  /* 0x0000000b04057899 */ /* 0x000fe400080006ff */
[----:B------:R-:W-:Y:S01]  /*08e0*/  USHF.L.U32 UR4, UR4, 0x1, URZ ;  /* 0x0000000104047899 */ /* 0x000fe200080006ff */
[----:B------:R-:W-:Y:S01]  /*08f0*/  ELECT P0, URZ, PT ;  /* 0x0000000000ff782f */ /* 0x000fe20003800000 */
[----:B------:R-:W2:Y:S10]  /*0900*/  FENCE.VIEW.ASYNC.S ;  /* 0x00000000000073c6 */ /* 0x000eb40000000000 */
[----:B--2---:R4:W2:Y:S01]  /*0910*/  SYNCS.EXCH.64 URZ, [UR6+0x70], UR4 ;  /* 0x0000700406ff75b2 */ /* 0x0048a20008000100 */
[----:B------:R4:W3:Y:S02]  /*0920*/  SYNCS.EXCH.64 URZ, [UR6+0x78], UR4 ;  /* 0x0000780406ff75b2 */ /* 0x0008e40008000100 */
[----:B----4-:R-:W-:Y:S01]  /*0930*/  NOP ;  /* 0x0000000000007918 */ /* 0x010fe20000000000 */
.L_x_11:
[----:B------:R-:W4:Y:S01]  /*0940*/  SHFL.IDX PT, R0, R159, RZ, 0x1f ;  /* 0x00001fff9f007589 */ /* 0x000f2200000e0000 */
[----:B------:R-:W-:Y:S01]  /*0950*/  NOP ;  /* 0x0000000000007918 */ /* 0x000fe20000000000 */
[----:B----4-:R-:W-:-:S13]  /*0960*/  ISETP.NE.AND P0, PT, R0, 0x4, PT ;  /* 0x000000040000780c */ /* 0x010fda0003f05270 */
[----:B------:R-:W-:Y:S05]  /*0970*/  @P0 BRA `(.L_x_12) ;  /* 0x0000000000480947 */ /* 0x000fea0003800000 */
[----:B--23--:R-:W-:Y:S01]  /*0980*/  UMOV UR4, 0x3a0 ;  /* 0x000003a000047882 */ /* 0x00cfe20000000000 */
[----:B------:R-:W-:Y:S01]  /*0990*/  UMOV UR6, 0x400 ;  /* 0x0000040000067882 */ /* 0x000fe20000000000 */
[----:B------:R-:W-:Y:S01]  /*09a0*/  USEL UR4, UR4, 0x320, UP3 ;  /* 0x0000032004047887 */ /* 0x000fe20009800000 */
        /* <DEDUP_REMOVED lines=10> */
[----:B--2---:R4:W2:Y:S08]  /*0a50*/  SYNCS.EXCH.64 URZ, [UR6+0x80], UR8 ;  /* 0x0000800806ff75b2 */ /* 0x0048b00008000100 */
[----:B------:R4:W3:Y:S01]  /*0a60*/  SYNCS.EXCH.64 URZ, [UR6+0x90], UR4 ;  /* 0x0000900406ff75b2 */ /* 0x0008e20008000100 */
[----:B------:R4:W1:Y:S01]  /*0a70*/  SYNCS.EXCH.64 URZ, [UR6+0x88], UR8 ;  /* 0x0000880806ff75b2 */ /* 0x0008620008000100 */
[----:B------:R4:W1:Y:S02]  /*0a80*/  SYNCS.EXCH.64 URZ, [UR6+0x98], UR4 ;  /* 0x0000980406ff75b2 */ /* 0x0008640008000100 */
[----:B----4-:R-:W-:Y:S01]  /*0a90*/  NOP ;  /* 0x0000000000007918 */ /* 0x010fe20000000000 */
.L_x_12:
[----:B------:R-:W4:Y:S01]  /*0aa0*/  SHFL.IDX PT, R0, R159, RZ, 0x1f ;  /* 0x00001fff9f007589 */ /* 0x000f2200000e0000 */
[----:B------:R-:W-:Y:S01]  /*0ab0*/  NOP ;  /* 0x0000000000007918 */ /* 0x000fe20000000000 */
[----:B----4-:R-:W-:-:S13]  /*0ac0*/  ISETP.NE.AND P0, PT, R0, 0x5, PT ;  /* 0x000000050000780c */ /* 0x010fda0003f05270 */
[----:B------:R-:W-:Y:S05]  /*0ad0*/  @P0 BRA `(.L_x_13) ;  /* 0x0000000000440947 */ /* 0x000fea0003800000 */
[----:B--23--:R-:W-:Y:S01]  /*0ae0*/  UMOV UR4, 0x400 ;  /* 0x0000040000047882 */ /* 0x00cfe20000000000 */
        /* <DEDUP_REMOVED lines=16> */
.L_x_13:
[----:B------:R-:W4:Y:S01]  /*0bf0*/  SHFL.IDX PT, R0, R159, RZ, 0x1f ;  /* 0x00001fff9f007589 */ /* 0x000f2200000e0000 */
[----:B------:R-:W-:Y:S01]  /*0c00*/  ISETP.NE.OR P1, PT, RZ, UR17, !P1 ;  /* 0x00000011ff007c0c */ /* 0x000fe2000cf25670 */
        /* <DEDUP_REMOVED lines=12> */
[----:B------:R4:W3:Y:S01]  /*0cd0*/  SYNCS.EXCH.64 URZ, [UR4+0xd0], UR6 ;  /* 0x0000d00604ff75b2 */ /* 0x0008e20008000100 */
[----:B------:R4:W1:Y:S01]  /*0ce0*/  SYNCS.EXCH.64 URZ, [UR4+0xc8], UR6 ;  /* 0x0000c80604ff75b2 */ /* 0x0008620008000100 */
[----:B------:R4:W1:Y:S02]  /*0cf0*/  SYNCS.EXCH.64 URZ, [UR4+0xd8], UR6 ;  /* 0x0000d80604ff75b2 */ /* 0x0008640008000100 */
[----:B----4-:R-:W-:Y:S01]  /*0d00*/  NOP ;  /* 0x0000000000007918 */ /* 0x010fe20000000000 */
.L_x_14:
[----:B------:R-:W-:Y:S01]  /*0d10*/  VOTEU.ALL UP0, P1 ;  /* 0x0000000000ff7886 */ /* 0x000fe20000800000 */
[----:B--23--:R-:W-:Y:S01]  /*0d20*/  UMOV UR4, 0x20 ;  /* 0x0000002000047882 */ /* 0x00cfe20000000000 */
[----:B------:R-:W2:Y:S01]  /*0d30*/  LDCU UR7, c[0x0][0x36c] ;  /* 0x00006d80ff0777ac */ /* 0x000ea20008000800 */
[----:B------:R-:W-:Y:S01]  /*0d40*/  NOP ;  /* 0x0000000000007918 */ /* 0x000fe20000000000 */
[----:B-1----:R-:W-:Y:S01]  /*0d50*/  LOP3.LUT R3, R172, 0x1f, RZ, 0xc0, !PT ;  /* 0x0000001fac037812 */ /* 0x002fe200078ec0ff */
[----:B------:R-:W-:Y:S01]  /*0d60*/  @!UP0 UMOV UR6, 0x400 ;  /* 0x0000040000068882 */ /* 0x000fe20000000000 */
[----:B------:R-:W-:-:S04]  /*0d70*/  @!UP0 UIADD3 UR4, UPT, UPT, -UR4, 0x100000, URZ ;  /* 0x0010000004048890 */ /* 0x000fc8000fffe1ff */
[----:B------:R-:W-:Y:S02]  /*0d80*/  @!UP0 USHF.L.U32 UR5, UR4, 0xb, URZ ;  /* 0x0000000b04058899 */ /* 0x000fe400080006ff */
[----:B------:R-:W-:Y:S02]  /*0d90*/  @!UP0 USHF.L.U32 UR4, UR4, 0x1, URZ ;  /* 0x0000000104048899 */ /* 0x000fe400080006ff */
[----:B------:R-:W-:Y:S01]  /*0da0*/  @!UP0 ULEA UR6, UR45, UR6, 0x18 ;  /* 0x000000062d068291 */ /* 0x000fe2000f8ec0ff */
[----:B------:R-:W-:Y:S01]  /*0db0*/  VOTEU.ALL UP0, P1 ;  /* 0x0000000000ff7886 */ /* 0x000fe20000800000 */
[----:B------:R-:W-:Y:S02]  /*0dc0*/  UISETP.NE.AND UP4, UPT, UR17, URZ, UPT ;  /* 0x000000ff1100728c */ /* 0x000fe4000bf85270 */
[----:B--2---:R-:W-:Y:S01]  /*0dd0*/  UISETP.EQ.U32.AND UP5, UPT, UR7, 0x1, UPT ;  /* 0x000000010700788c */ /* 0x004fe2000bfa2070 */
[----:B------:R-:W1:Y:S07]  /*0de0*/  FENCE.VIEW.ASYNC.S ;  /* 0x00000000000073c6 */ /* 0x000e6e0000000000 */
[----:B-1----:R1:W2:Y:S01]  /*0df0*/  @!UP0 SYNCS.EXCH.64 URZ, [UR6+0xe0], UR4 ;  /* 0x0000e00406ff85b2 */ /* 0x0022a20008000100 */
[----:B------:R-:W-:Y:S05]  /*0e00*/  BRA.U !UP5, `(.L_x_15) ;  /* 0x000000010d087547 */ /* 0x000fea000b800000 */
[----:B--2---:R-:W-:Y:S01]  /*0e10*/  UCGABAR_ARV ;  /* 0x00000000000079c7 */ /* 0x004fe20008000000 */
[----:B------:R-:W-:Y:S05]  /*0e20*/  BRA `(.L_x_16) ;  /* 0x0000000000047947 */ /* 0x000fea0003800000 */
.L_x_15:
[----:B--2---:R-:W-:Y:S01]  /*0e30*/  NOP ;  /* 0x0000000000007918 */ /* 0x004fe20000000000 */
.L_x_16:
[----:B------:R-:W2:Y:S01]  /*0e40*/  S2UR UR16, SR_CTAID.X ;  /* 0x00000000001079c3 */ /* 0x000ea20000002500 */
[----:B------:R-:W-:-:S05]  /*0e50*/  CS2R.32 R161, SR_CgaSize ;  /* 0x0000000000a17805 */ /* 0x000fca0000008a00 */
[----:B------:R-:W-:-:S05]  /*0e60*/  IMAD R161, R161, -0xa0, RZ ;  /* 0xffffff60a1a17824 */ /* 0x000fca00078e02ff */
[----:B-1----:R-:W-:-:S14]  /*0e70*/  R2UR UR5, R161 ;  /* 0x00000000a10572ca */ /* 0x002fdc00000e0000 */
[----:B------:R-:W1:Y:S01]  /*0e80*/  LDCU UR5, c[0x0][UR5+0x2b0] ;  /* 0x00005600050577ac */ /* 0x000e620008000800 */
[----:B------:R-:W-:-:S05]  /*0e90*/  CS2R.32 R161, SR_CgaSize ;  /* 0x0000000000a17805 */ /* 0x000fca0000008a00 */
[----:B------:R-:W-:-:S05]  /*0ea0*/  IMAD R161, R161, -0xa0, RZ ;  /* 0xffffff60a1a17824 */ /* 0x000fca00078e02ff */
[----:B------:R-:W-:-:S14]  /*0eb0*/  R2UR UR4, R161 ;  /* 0x00000000a10472ca */ /* 0x000fdc00000e0000 */
[----:B------:R-:W3:Y:S01]  /*0ec0*/  LDCU UR4, c[0x0][UR4+0x2b4] ;  /* 0x00005680040477ac */ /* 0x000ee20008000800 */
[----:B------:R-:W4:Y:S01]  /*0ed0*/  S2UR UR7, SR_CTAID.Y ;  /* 0x00000000000779c3 */ /* 0x000f220000002600 */
[----:B------:R-:W-:-:S05]  /*0ee0*/  CS2R.32 R161, SR_CgaSize ;  /* 0x0000000000a17805 */ /* 0x000fca0000008a00 */
[----:B------:R-:W-:-:S05]  /*0ef0*/  IMAD R161, R161, -0xa0, RZ ;  /* 0xffffff60a1a17824 */ /* 0x000fca00078e02ff */
[----:B------:R-:W-:-:S14]  /*0f00*/  R2UR UR8, R161 ;  /* 0x00000000a10872ca */ /* 0x000fdc00000e0000 */
[----:B------:R-:W3:Y:S01]  /*0f10*/  LDCU UR8, c[0x0][UR8+0x2a0] ;  /* 0x00005400080877ac */ /* 0x000ee20008000800 */
[----:B------:R-:W-:-:S05]  /*0f20*/  CS2R.32 R161, SR_CgaSize ;  /* 0x0000000000a17805 */ /* 0x000fca0000008a00 */
[----:B------:R-:W-:-:S05]  /*0f30*/  IMAD R161, R161, -0xa0, RZ ;  /* 0xffffff60a1a17824 */ /* 0x000fca00078e02ff */
[----:B------:R-:W-:-:S14]  /*0f40*/  R2UR UR9, R161 ;  /* 0x00000000a10972ca */ /* 0x000fdc00000e0000 */
[----:B------:R-:W3:Y:S01]  /*0f50*/  LDCU UR9, c[0x0][UR9+0x2a4] ;  /* 0x00005480090977ac */ /* 0x000ee20008000800 */
[----:B------:R-:W3:Y:S01]  /*0f60*/  S2UR UR36, SR_CTAID.Z ;  /* 0x00000000002479c3 */ /* 0x000ee20000002700 */
[----:B------:R-:W3:Y:S01]  /*0f70*/  LDCU UR21, c[0x0][0xb24] ;  /* 0x00016480ff1577ac */ /* 0x000ee20008000800 */
[----:B------:R-:W-:Y:S02]  /*0f80*/  UISETP.GT.U32.AND UP0, UPT, UR27, 0xffff, UPT ;  /* 0x0000ffff1b00788c */ /* 0x000fe4000bf04070 */
[----:B------:R-:W-:Y:S01]  /*0f90*/  USHF.L.U32 UR29, UR45, 0xa, URZ ;  /* 0x0000000a2d1d7899 */ /* 0x000fe200080006ff */
[----:B--2---:R-:W-:Y:S01]  /*0fa0*/  I2FP.F32.U32 R2, UR16 ;  /* 0x0000001000027c45 */ /* 0x004fe20008201000 */
[----:B------:R-:W-:Y:S01]  /*0fb0*/  UMOV UR32, 0x5 ;  /* 0x0000000500207882 */ /* 0x000fe20000000000 */
[----:B------:R-:W2:Y:S03]  /*0fc0*/  LDCU UR42, c[0x0][0xb24] ;  /* 0x00016480ff2a77ac */ /* 0x000ea60008000800 */
[----:B-1----:R-:W-:Y:S01]  /*0fd0*/  FMUL R2, R2, UR5 ;  /* 0x0000000502027c20 */ /* 0x002fe20008400000 */
[----:B------:R-:W1:Y:S01]  /*0fe0*/  LDCU UR31, c[0x0][0xb30] ;  /* 0x00016600ff1f77ac */ /* 0x000e620008000800 */
[----:B----4-:R-:W-:Y:S01]  /*0ff0*/  I2FP.F32.U32 R0, UR7 ;  /* 0x0000000700007c45 */ /* 0x010fe20008201000 */
[----:B------:R-:W-:-:S03]  /*1000*/  USHF.L.U32 UR46, UR16, 0x7, URZ ;  /* 0x00000007102e7899 */ /* 0x000fc600080006ff */
[----:B------:R-:W4:Y:S01]  /*1010*/  F2I.U32.TRUNC.NTZ R2, R2 ;  /* 0x0000000200027305 */ /* 0x000f22000020f000 */
[----:B------:R-:W-:Y:S01]  /*1020*/  USEL UR26, UR27, 0xffff, !UP0 ;  /* 0x0000ffff1b1a7887 */ /* 0x000fe2000c000000 */
[----:B---3--:R-:W-:Y:S01]  /*1030*/  FMUL R0, R0, UR4 ;  /* 0x0000000400007c20 */ /* 0x008fe20008400000 */
[----:B------:R-:W-:Y:S01]  /*1040*/  UISETP.GE.AND UP2, UPT, UR21, 0x1, UPT ;  /* 0x000000011500788c */ /* 0x000fe2000bf46270 */
[----:B------:R-:W-:-:S04]  /*1050*/  UMOV UR20, UR7 ;  /* 0x0000000700147c82 */ /* 0x000fc80008000000 */
[----:B------:R-:W3:Y:S01]  /*1060*/  F2I.U32.TRUNC.NTZ R0, R0 ;  /* 0x0000000000007305 */ /* 0x000ee2000020f000 */
[----:B----4-:R-:W-:Y:S02]  /*1070*/  R2UR UR4, R2 ;  /* 0x00000000020472ca */ /* 0x010fe400000e0000 */
[----:B------:R-:W-:Y:S02]  /*1080*/  PRMT R2, RZ, 0x7610, R2 ;  /* 0x00007610ff027816 */ /* 0x000fe40000000002 */
[----:B---3--:R-:W-:Y:S02]  /*1090*/  R2UR UR6, R0 ;  /* 0x00000000000672ca */ /* 0x008fe400000e0000 */
[----:B------:R-:W-:-:S07]  /*10a0*/  PRMT R0, RZ, 0x7610, R0 ;  /* 0x00007610ff007816 */ /* 0x000fce0000000000 */
[----:B------:R-:W-:-:S04]  /*10b0*/  UIADD3 UR5, UPT, UPT, -UR4, URZ, URZ ;  /* 0x000000ff04057290 */ /* 0x000fc8000fffe1ff */
[----:B------:R-:W-:Y:S02]  /*10c0*/  UIMAD UR5, UR8, UR5, UR16 ;  /* 0x00000005080572a4 */ /* 0x000fe4000f8e0210 */
[----:B------:R-:W-:-:S04]  /*10d0*/  UIADD3 UR4, UPT, UPT, -UR6, URZ, URZ ;  /* 0x000000ff06047290 */ /* 0x000fc8000fffe1ff */
[----:B------:R-:W-:Y:S01]  /*10e0*/  IMAD.U32 R161, RZ, RZ, UR5 ;  /* 0x00000005ffa17e24 */ /* 0x000fe2000f8e00ff */
[----:B------:R-:W-:-:S06]  /*10f0*/  UIMAD UR4, UR9, UR4, UR7 ;  /* 0x00000004090472a4 */ /* 0x000fcc000f8e0207 */
[----:B------:R-:W-:Y:S01]  /*1100*/  IMAD.U32 R160, RZ, RZ, UR4 ;  /* 0x00000004ffa07e24 */ /* 0x000fe2000f8e00ff */
[----:B-12---:R-:W-:Y:S06]  /*1110*/  BRA.U UP4, `(.L_x_17) ;  /* 0x0000000104447547 */ /* 0x006fec000b800000 */
[----:B------:R-:W-:Y:S02]  /*1120*/  R2UR UR4, R161 ;  /* 0x00000000a10472ca */ /* 0x000fe400000e0000 */
[----:B------:R-:W-:-:S11]  /*1130*/  R2UR UR8, R160 ;  /* 0x00000000a00872ca */ /* 0x000fd600000e0000 */
[----:B------:R-:W-:Y:S02]  /*1140*/  UISETP.GT.U32.AND UP0, UPT, UR4, 0x1, UPT ;  /* 0x000000010400788c */ /* 0x000fe4000bf04070 */
[----:B------:R-:W-:Y:S02]  /*1150*/  ULOP3.LUT UR4, UR4, 0xfffffffe, URZ, 0xc0, !UPT ;  /* 0xfffffffe04047892 */ /* 0x000fe4000f8ec0ff */
[----:B------:R-:W-:Y:S02]  /*1160*/  UISETP.NE.AND UP1, UPT, UR8, URZ, UP0 ;  /* 0x000000ff0800728c */ /* 0x000fe40008725270 */
[----:B------:R-:W-:Y:S02]  /*1170*/  UISETP.NE.AND UP0, UPT, UR8, 0x1, UP0 ;  /* 0x000000010800788c */ /* 0x000fe40008705270 */
[----:B------:R-:W-:Y:S02]  /*1180*/  USEL UR7, URZ, 0x1, UP1 ;  /* 0x00000001ff077887 */ /* 0x000fe40008800000 */
[----:B------:R-:W-:-:S02]  /*1190*/  USEL UR6, URZ, 0x4, UP0 ;  /* 0x00000004ff067887 */ /* 0x000fc40008000000 */
[----:B------:R-:W-:Y:S02]  /*11a0*/  USEL UR5, URZ, 0x2, UP1 ;  /* 0x00000002ff057887 */ /* 0x000fe40008800000 */
[----:B------:R-:W-:Y:S02]  /*11b0*/  ULEA UR4, UR8, UR4, 0x1 ;  /* 0x0000000408047291 */ /* 0x000fe4000f8e08ff */
[----:B------:R-:W-:Y:S02]  /*11c0*/  USEL UR8, URZ, 0x8, UP0 ;  /* 0x00000008ff087887 */ /* 0x000fe40008000000 */
[----:B------:R-:W-:-:S03]  /*11d0*/  UIADD3 UR5, UPT, UPT, UR5, UR6, UR7 ;  /* 0x0000000605057290 */ /* 0x000fc6000fffe007 */
[----:B------:R-:W-:Y:S01]  /*11e0*/  UMOV UR6, 0x3 ;  /* 0x0000000300067882 */ /* 0x000fe20000000000 */
[----:B------:R-:W-:Y:S02]  /*11f0*/  UIADD3 UR5, UPT, UPT, UR5, UR8, URZ ;  /* 0x0000000805057290 */ /* 0x000fe4000fffe0ff */
[----:B------:R-:W-:-:S04]  /*1200*/  USHF.L.U32 UR4, UR6, UR4, URZ ;  /* 0x0000000406047299 */ /* 0x000fc800080006ff */
[----:B------:R-:W-:Y:S02]  /*1210*/  IMAD.U32 R2, RZ, RZ, UR5 ;  /* 0x00000005ff027e24 */ /* 0x000fe4000f8e00ff */
[----:B------:R-:W-:Y:S02]  /*1220*/  IMAD.U32 R0, RZ, RZ, UR4 ;  /* 0x00000004ff007e24 */ /* 0x000fe4000f8e00ff */
.L_x_17:
[----:B------:R-:W-:Y:S05]  /*1230*/  BRA.U !UP2, `(.L_x_18) ;  /* 0x000000010ad47547 */ /* 0x000fea000b800000 */
[----:B------:R-:W1:Y:S01]  /*1240*/  LDCU.128 UR12, c[0x0][0xb10] ;  /* 0x00016200ff0c77ac */ /* 0x000e620008000c00 */
[----:B------:R-:W2:Y:S01]  /*1250*/  LDCU UR6, c[0x0][0x370] ;  /* 0x00006e00ff0677ac */ /* 0x000ea20008000800 */
[----:B------:R-:W3:Y:S01]  /*1260*/  LDCU UR5, c[0x0][0x374] ;  /* 0x00006e80ff0577ac */ /* 0x000ee20008000800 */
[----:B------:R-:W4:Y:S01]  /*1270*/  LDCU UR30, c[0x0][0xb0c] ;  /* 0x00016180ff1e77ac */ /* 0x000f220008000800 */
[----:B------:R-:W4:Y:S01]  /*1280*/  LDCU UR4, c[0x0][0xb20] ;  /* 0x00016400ff0477ac */ /* 0x000f220008000800 */
[----:B------:R-:W4:Y:S01]  /*1290*/  LDCU.64 UR8, c[0x0][0xb28] ;  /* 0x00016500ff0877ac */ /* 0x000f220008000a00 */
[----:B-1----:R-:W-:Y:S02]  /*12a0*/  UISETP.NE.AND UP0, UPT, UR14, 0x1, UPT ;  /* 0x000000010e00788c */ /* 0x002fe4000bf05270 */
[----:B---3--:R-:W-:Y:S02]  /*12b0*/  UIMAD.WIDE.U32 UR10, UR5, UR15, URZ ;  /* 0x0000000f050a72a5 */ /* 0x008fe4000f8e00ff */
[----:B--2---:R-:W-:-:S02]  /*12c0*/  UIMAD.WIDE.U32 UR22, UR6, UR12, URZ ;  /* 0x0000000c061672a5 */ /* 0x004fc4000f8e00ff */
[----:B----4-:R-:W-:Y:S02]  /*12d0*/  UISETP.NE.AND UP1, UPT, UR30, 0x1, UPT ;  /* 0x000000011e00788c */ /* 0x010fe4000bf25270 */
[----:B------:R-:W-:Y:S01]  /*12e0*/  UISETP.NE.AND UP2, UPT, UR21, 0x1, UPT ;  /* 0x000000011500788c */ /* 0x000fe2000bf45270 */
[----:B------:R-:W-:Y:S02]  /*12f0*/  UMOV UR10, UR11 ;  /* 0x0000000b000a7c82 */ /* 0x000fe40008000000 */
[----:B------:R-:W-:Y:S01]  /*1300*/  UMOV UR22, UR23 ;  /* 0x0000001700167c82 */ /* 0x000fe20008000000 */
[----:B------:R-:W-:Y:S02]  /*1310*/  @UP0 USHF.R.U32.HI UR5, URZ, UR4, UR10 ;  /* 0x00000004ff050299 */ /* 0x000fe4000801160a */
[----:B------:R-:W-:Y:S02]  /*1320*/  UIMAD.WIDE.U32 UR24, UR20, UR15, URZ ;  /* 0x0000000f141872a5 */ /* 0x000fe4000f8e00ff */
[----:B------:R-:W-:-:S02]  /*1330*/  UIMAD.WIDE.U32 UR10, UR5, UR8, URZ ;  /* 0x00000008050a72a5 */ /* 0x000fc4000f8e00ff */
[----:B------:R-:W-:Y:S02]  /*1340*/  @UP1 USHF.R.U32.HI UR6, URZ, UR13, UR22 ;  /* 0x0000000dff061299 */ /* 0x000fe40008011616 */
[----:B------:R-:W-:Y:S02]  /*1350*/  UIMAD.WIDE.U32 UR18, UR16, UR12, URZ ;  /* 0x0000000c101272a5 */ /* 0x000fe4000f8e00ff */
[----:B------:R-:W-:Y:S01]  /*1360*/  UIMAD.WIDE.U32 UR22, UR6, UR8, URZ ;  /* 0x00000008061672a5 */ /* 0x000fe2000f8e00ff */
[----:B------:R-:W-:Y:S01]  /*1370*/  UMOV UR24, UR25 ;  /* 0x0000001900187c82 */ /* 0x000fe20008000000 */
[----:B------:R-:W-:Y:S01]  /*1380*/  UMOV UR10, UR11 ;  /* 0x0000000b000a7c82 */ /* 0x000fe20008000000 */
[----:B------:R-:W-:Y:S02]  /*1390*/  USHF.R.U32.HI UR24, URZ, UR4, UR24 ;  /* 0x00000004ff187299 */ /* 0x000fe40008011618 */
[----:B------:R-:W-:Y:S02]  /*13a0*/  @UP2 USHF.R.U32.HI UR5, URZ, UR9, UR10 ;  /* 0x00000009ff052299 */ /* 0x000fe4000801160a */
[----:B------:R-:W-:Y:S01]  /*13b0*/  UMOV UR7, UR23 ;  /* 0x0000001700077c82 */ /* 0x000fe20008000000 */
[----:B------:R-:W-:Y:S01]  /*13c0*/  UMOV UR18, UR19 ;  /* 0x0000001300127c82 */ /* 0x000fe20008000000 */
[----:B------:R-:W-:-:S02]  /*13d0*/  @UP2 USHF.R.U32.HI UR6, URZ, UR9, UR7 ;  /* 0x00000009ff062299 */ /* 0x000fc40008011607 */
[----:B------:R-:W-:Y:S02]  /*13e0*/  USHF.R.U32.HI UR13, URZ, UR13, UR18 ;  /* 0x0000000dff0d7299 */ /* 0x000fe40008011612 */
[----:B------:R-:W-:Y:S02]  /*13f0*/  USEL UR4, UR20, UR24, !UP0 ;  /* 0x0000001814047287 */ /* 0x000fe4000c000000 */
[----:B------:R-:W-:Y:S02]  /*1400*/  UIMAD UR7, UR5, UR21, URZ ;  /* 0x00000015050772a4 */ /* 0x000fe4000f8e02ff */
[----:B------:R-:W-:Y:S02]  /*1410*/  USEL UR5, UR16, UR13, !UP1 ;  /* 0x0000000d10057287 */ /* 0x000fe4000c800000 */
[----:B------:R-:W-:Y:S02]  /*1420*/  UIMAD UR12, UR6, UR21, URZ ;  /* 0x00000015060c72a4 */ /* 0x000fe4000f8e02ff */
[----:B------:R-:W-:-:S02]  /*1430*/  UISETP.GE.AND UP0, UPT, UR4, UR7, UPT ;  /* 0x000000070400728c */ /* 0x000fc4000bf06270 */
[----:B------:R-:W-:Y:S02]  /*1440*/  UIMAD.WIDE.U32 UR10, UR4, UR8, URZ ;  /* 0x00000008040a72a5 */ /* 0x000fe4000f8e00ff */
[----:B------:R-:W-:Y:S02]  /*1450*/  UISETP.GE.OR UP0, UPT, UR5, UR12, UP0 ;  /* 0x0000000c0500728c */ /* 0x000fe40008706670 */
[----:B------:R-:W-:Y:S02]  /*1460*/  UIMAD.WIDE.U32 UR12, UR5, UR8, URZ ;  /* 0x00000008050c72a5 */ /* 0x000fe4000f8e00ff */
[----:B------:R-:W-:Y:S01]  /*1470*/  UIADD3 UR10, UPT, UPT, -UR4, URZ, URZ ;  /* 0x000000ff040a7290 */ /* 0x000fe2000fffe1ff */
[----:B------:R-:W-:Y:S01]  /*1480*/  UMOV UR8, UR11 ;  /* 0x0000000b00087c82 */ /* 0x000fe20008000000 */
[----:B------:R-:W-:Y:S02]  /*1490*/  UIADD3 UR11, UPT, UPT, -UR5, URZ, URZ ;  /* 0x000000ff050b7290 */ /* 0x000fe4000fffe1ff */
[----:B------:R-:W-:-:S03]  /*14a0*/  USHF.R.U32.HI UR8, URZ, UR9, UR8 ;  /* 0x00000009ff087299 */ /* 0x000fc60008011608 */
[----:B------:R-:W-:Y:S01]  /*14b0*/  @!UP0 UMOV UR7, UR13 ;  /* 0x0000000d00078c82 */ /* 0x000fe20008000000 */
[----:B------:R-:W-:Y:S02]  /*14c0*/  UIMAD UR20, UR14, UR10, UR20 ;  /* 0x0000000a0e1472a4 */ /* 0x000fe4000f8e0214 */
[----:B------:R-:W-:Y:S02]  /*14d0*/  USEL UR8, UR4, UR8, !UP2 ;  /* 0x0000000804087287 */ /* 0x000fe4000d000000 */
[----:B------:R-:W-:Y:S02]  /*14e0*/  @!UP0 USHF.R.U32.HI UR7, URZ, UR9, UR7 ;  /* 0x00000009ff078299 */ /* 0x000fe40008011607 */
[----:B------:R-:W-:Y:S02]  /*14f0*/  UIADD3 UR9, UPT, UPT, -UR8, URZ, URZ ;  /* 0x000000ff08097290 */ /* 0x000fe4000fffe1ff */
[----:B------:R-:W-:Y:S02]  /*1500*/  @!UP0 USEL UR7, UR5, UR7, !UP2 ;  /* 0x0000000705078287 */ /* 0x000fe4000d000000 */
[----:B------:R-:W-:-:S02]  /*1510*/  UIMAD UR9, UR21, UR9, UR4 ;  /* 0x00000009150972a4 */ /* 0x000fc4000f8e0204 */
[----:B------:R-:W-:Y:S02]  /*1520*/  @!UP0 UIADD3 UR8, UPT, UPT, UR8, -UR7, URZ ;  /* 0x8000000708088290 */ /* 0x000fe4000fffe0ff */
[----:B------:R-:W-:Y:S02]  /*1530*/  @!UP0 UIMAD UR6, UR9, UR6, UR7 ;  /* 0x00000006090682a4 */ /* 0x000fe4000f8e0207 */
[----:B------:R-:W-:Y:S02]  /*1540*/  @!UP0 UIMAD UR4, UR8, UR21, UR5 ;  /* 0x00000015080482a4 */ /* 0x000fe4000f8e0205 */
[----:B------:R-:W-:Y:S02]  /*1550*/  UIMAD UR16, UR30, UR11, UR16 ;  /* 0x0000000b1e1072a4 */ /* 0x000fe4000f8e0210 */
[----:B------:R-:W-:Y:S01]  /*1560*/  UIMAD UR20, UR4, UR14, UR20 ;  /* 0x0000000e041472a4 */ /* 0x000fe2000f8e0214 */
[----:B------:R-:W-:Y:S02]  /*1570*/  @!UP0 UMOV UR5, UR6 ;  /* 0x0000000600058c82 */ /* 0x000fe40008000000 */
[----:B------:R-:W-:-:S12]  /*1580*/  UIMAD UR16, UR5, UR30, UR16 ;  /* 0x0000001e051072a4 */ /* 0x000fd8000f8e0210 */
.L_x_18:
[----:B------:R-:W-:Y:S02]  /*1590*/  UISETP.NE.AND UP1, UPT, UR31, 0x1, UPT ;  /* 0x000000011f00788c */ /* 0x000fe4000bf25270 */
[----:B------:R-:W-:Y:S02]  /*15a0*/  ULOP3.LUT UR21, UR26, 0xffff, URZ, 0xc0, !UPT ;  /* 0x0000ffff1a157892 */ /* 0x000fe4000f8ec0ff */
[----:B------:R-:W-:Y:S02]  /*15b0*/  UISETP.NE.AND UP0, UPT, UR17, 0x2, UPT ;  /* 0x000000021100788c */ /* 0x000fe4000bf05270 */
[----:B------:R-:W-:Y:S02]  /*15c0*/  ULOP3.LUT UR22, UR29, 0x800, URZ, 0xc0, !UPT ;  /* 0x000008001d167892 */ /* 0x000fe4000f8ec0ff */
[----:B------:R-:W-:Y:S02]  /*15d0*/  ULOP3.LUT UR46, UR46, 0x80, URZ, 0xc0, !UPT ;  /* 0x000000802e2e7892 */ /* 0x000fe4000f8ec0ff */
[----:B------:R-:W-:Y:S01]  /*15e0*/  USHF.L.U32 UR21, UR32, UR21, URZ ;  /* 0x0000001520157299 */ /* 0x000fe200080006ff */
[----:B------:R-:W-:Y:S11]  /*15f0*/  BRA.U UP1, `(.L_x_19) ;  /* 0x0000000101447547 */ /* 0x000ff6000b800000 */
[----:B------:R-:W1:Y:S01]  /*1600*/  LDCU.128 UR8, c[0x0][0xb10] ;  /* 0x00016200ff0877ac */ /* 0x000e620008000c00 */
[----:B------:R-:W2:Y:S01]  /*1610*/  LDCU UR12, c[0x0][0xb0c] ;  /* 0x00016180ff0c77ac */ /* 0x000ea20008000800 */
[----:B------:R-:W3:Y:S01]  /*1620*/  LDCU UR13, c[0x0][0xb20] ;  /* 0x00016400ff0d77ac */ /* 0x000ee20008000800 */
[----:B-1----:R-:W-:Y:S02]  /*1630*/  UIMAD.WIDE.U32 UR6, UR16, UR8, URZ ;  /* 0x00000008100672a5 */ /* 0x002fe4000f8e00ff */
[----:B------:R-:W-:Y:S02]  /*1640*/  UIMAD.WIDE.U32 UR4, UR20, UR11, URZ ;  /* 0x0000000b140472a5 */ /* 0x000fe4000f8e00ff */
[----:B--2---:R-:W-:Y:S02]  /*1650*/  UISETP.NE.AND UP2, UPT, UR12, 0x1, UPT ;  /* 0x000000010c00788c */ /* 0x004fe4000bf45270 */
[----:B------:R-:W-:Y:S01]  /*1660*/  UISETP.NE.AND UP1, UPT, UR10, 0x1, UPT ;  /* 0x000000010a00788c */ /* 0x000fe2000bf25270 */
[----:B------:R-:W-:-:S02]  /*1670*/  UMOV UR6, UR7 ;  /* 0x0000000700067c82 */ /* 0x000fc40008000000 */
[----:B------:R-:W-:Y:S01]  /*1680*/  UMOV UR4, UR5 ;  /* 0x0000000500047c82 */ /* 0x000fe20008000000 */
[----:B------:R-:W-:Y:S02]  /*1690*/  USHF.R.U32.HI UR6, URZ, UR9, UR6 ;  /* 0x00000009ff067299 */ /* 0x000fe40008011606 */
[----:B---3--:R-:W-:Y:S02]  /*16a0*/  USHF.R.U32.HI UR4, URZ, UR13, UR4 ;  /* 0x0000000dff047299 */ /* 0x008fe40008011604 */
[----:B------:R-:W-:Y:S02]  /*16b0*/  USEL UR5, UR16, UR6, !UP2 ;  /* 0x0000000610057287 */ /* 0x000fe4000d000000 */
[----:B------:R-:W-:-:S04]  /*16c0*/  USEL UR4, UR20, UR4, !UP1 ;  /* 0x0000000414047287 */ /* 0x000fc8000c800000 */
[----:B------:R-:W-:Y:S02]  /*16d0*/  UIADD3 UR6, UPT, UPT, UR5, -UR4, URZ ;  /* 0x8000000405067290 */ /* 0x000fe4000fffe0ff */
[----:B------:R-:W-:Y:S02]  /*16e0*/  UIADD3 UR4, UPT, UPT, -UR5, UR4, URZ ;  /* 0x0000000405047290 */ /* 0x000fe4000fffe1ff */
[----:B------:R-:W-:Y:S02]  /*16f0*/  UIMAD UR20, UR6, UR10, UR20 ;  /* 0x0000000a061472a4 */ /* 0x000fe4000f8e0214 */
[----:B------:R-:W-:-:S12]  /*1700*/  UIMAD UR16, UR4, UR12, UR16 ;  /* 0x0000000c041072a4 */ /* 0x000fd8000f8e0210 */
.L_x_19:
[----:B------:R-:W-:Y:S05]  /*1710*/  BRA.U !UP5, `(.L_x_20) ;  /* 0x000000010d0c7547 */ /* 0x000fea000b800000 */
[----:B------:R-:W-:Y:S01]  /*1720*/  UCGABAR_WAIT ;  /* 0x0000000000007dc7 */ /* 0x000fe20008000000 */
[----:B------:R-:W-:Y:S01]  /*1730*/  CCTL.IVALL ;  /* 0x00000000ff00798f */ /* 0x000fe20002000000 */
[----:B------:R-:W-:Y:S05]  /*1740*/  BRA `(.L_x_21) ;  /* 0x0000000000047947 */ /* 0x000fea0003800000 */
.L_x_20:
[----:B------:R-:W-:Y:S06]  /*1750*/  BAR.SYNC.DEFER_BLOCKING 0x0 ;  /* 0x0000000000007b1d */ /* 0x000fec0000010000 */
.L_x_21:
[----:B------:R-:W-:Y:S05]  /*1760*/  BRA.U UP0, `(.L_x_22) ;  /* 0x0000001100bc7547 */ /* 0x000fea000b800000 */
[----:B------:R-:W1:Y:S01]  /*1770*/  LDCU UR6, c[0x0][0x38c] ;  /* 0x00007180ff0677ac */ /* 0x000e620008000800 */
[----:B------:R-:W-:Y:S01]  /*1780*/  PLOP3.LUT P1, PT, PT, PT, UP3, 0x80, 0x8 ;  /* 0x000000000008781c */ /* 0x000fe20003f2f038 */
[----:B------:R-:W-:Y:S01]  /*1790*/  IMAD.MOV.U32 R12, RZ, RZ, 0x1 ;  /* 0x00000001ff0c7424 */ /* 0x000fe200078e00ff */
[----:B------:R-:W-:Y:S02]  /*17a0*/  ISETP.NE.AND P2, PT, R3, RZ, P3 ;  /* 0x000000ff0300720c */ /* 0x000fe40001f45270 */
[----:B------:R-:W-:Y:S02]  /*17b0*/  CS2R R10, SRZ ;  /* 0x00000000000a7805 */ /* 0x000fe4000001ff00 */
[----:B------:R-:W-:Y:S01]  /*17c0*/  PLOP3.LUT P1, PT, P1, PT, PT, 0x8, 0x80 ;  /* 0x000000000080781c */ /* 0x000fe20000f2e170 */
[----:B------:R-:W-:Y:S01]  /*17d0*/  IMAD.MOV.U32 R9, RZ, RZ, RZ ;  /* 0x000000ffff097224 */ /* 0x000fe200078e00ff */
[----:B------:R-:W2:Y:S01]  /*17e0*/  LDCU UR38, c[0x0][0x370] ;  /* 0x00006e00ff2677ac */ /* 0x000ea20008000800 */
[----:B------:R-:W-:Y:S01]  /*17f0*/  IMAD.MOV.U32 R8, RZ, RZ, 0x1 ;  /* 0x00000001ff087424 */ /* 0x000fe200078e00ff */
[----:B------:R-:W3:Y:S01]  /*1800*/  LDCU.64 UR26, c[0x0][0x348] ;  /* 0x00006900ff1a77ac */ /* 0x000ee20008000a00 */
[----:B------:R-:W-:Y:S01]  /*1810*/  ULEA.HI UR43, UR22, UR46, URZ, 0x1b ;  /* 0x0000002e162b7291 */ /* 0x000fe2000f8fd8ff */
[----:B------:R-:W4:Y:S01]  /*1820*/  LDCU UR37, c[0x0][0x374] ;  /* 0x00006e80ff2577ac */ /* 0x000f220008000800 */
[----:B-1----:R-:W-:-:S02]  /*1830*/  UIADD3 UR5, UPT, UPT, UR6, 0x1f, URZ ;  /* 0x0000001f06057890 */ /* 0x002fc4000fffe0ff */
[----:B------:R-:W-:Y:S02]  /*1840*/  UIADD3 UR47, UPT, UPT, UR6, 0x3e, URZ ;  /* 0x0000003e062f7890 */ /* 0x000fe4000fffe0ff */
[----:B------:R-:W-:Y:S01]  /*1850*/  USHF.R.S32.HI UR4, URZ, 0x1f, UR5 ;  /* 0x0000001fff047899 */ /* 0x000fe20008011405 */
[----:B------:R-:W-:-:S03]  /*1860*/  UMOV UR7, URZ ;  /* 0x000000ff00077c82 */ /* 0x000fc60008000000 */
[----:B------:R-:W-:Y:S02]  /*1870*/  ULEA.HI UR4, UR4, UR5, URZ, 0x5 ;  /* 0x0000000504047291 */ /* 0x000fe4000f8f28ff */
[----:B------:R-:W-:Y:S02]  /*1880*/  UIADD3 UR5, UPT, UPT, UR6, -0x1, URZ ;  /* 0xffffffff06057890 */ /* 0x000fe4000fffe0ff */
[----:B------:R-:W-:Y:S02]  /*1890*/  USHF.R.S32.HI UR40, URZ, 0x5, UR4 ;  /* 0x00000005ff287899 */ /* 0x000fe40008011404 */
[----:B------:R-:W-:Y:S02]  /*18a0*/  UISETP.GE.U32.AND UP1, UPT, UR5, -0x3f, UPT ;  /* 0xffffffc10500788c */ /* 0x000fe4000bf26070 */
[----:B------:R-:W-:-:S04]  /*18b0*/  UISETP.LT.U32.AND UP0, UPT, UR40, 0x3, UPT ;  /* 0x000000032800788c */ /* 0x000fc8000bf01070 */
[----:B------:R-:W-:Y:S02]  /*18c0*/  USEL UR39, UR40, 0x3, UP0 ;  /* 0x0000000328277887 */ /* 0x000fe40008000000 */
[----:B------:R-:W-:Y:S02]  /*18d0*/  UISETP.NE.AND UP0, UPT, UR17, URZ, UPT ;  /* 0x000000ff1100728c */ /* 0x000fe4000bf05270 */
[----:B------:R-:W-:Y:S02]  /*18e0*/  UIADD3 UR4, UPT, UPT, UR39, -0x1, URZ ;  /* 0xffffffff27047890 */ /* 0x000fe4000fffe0ff */
[----:B------:R-:W-:Y:S02]  /*18f0*/  @UP1 UIADD3 UR4, UPT, UPT, UR39, URZ, URZ ;  /* 0x000000ff27041290 */ /* 0x000fe4000fffe0ff */
[----:B------:R-:W-:Y:S02]  /*1900*/  USEL UR23, UR41, 0x2, UP0 ;  /* 0x0000000229177887 */ /* 0x000fe40008000000 */
[----:B------:R-:W-:-:S02]  /*1910*/  UIADD3 UR44, UPT, UPT, UR40, -UR39, URZ ;  /* 0x80000027282c7290 */ /* 0x000fc4000fffe0ff */
[----:B------:R-:W-:Y:S02]  /*1920*/  UIADD3 UR25, UPT, UPT, UR4, 0x1, URZ ;  /* 0x0000000104197890 */ /* 0x000fe4000fffe0ff */
[----:B--234-:R-:W-:-:S12]  /*1930*/  UIADD3 UR41, UPT, UPT, -UR4, URZ, URZ ;  /* 0x000000ff04297290 */ /* 0x01cfd8000fffe1ff */
.L_x_42:
[----:B------:R-:W-:Y:S01]  /*1940*/  UISETP.NE.AND UP0, UPT, UR45, URZ, UPT ;  /* 0x000000ff2d00728c */ /* 0x000fe2000bf05270 */
[----:B-1----:R-:W1:Y:S08]  /*1950*/  S2UR UR45, SR_CgaCtaId ;  /* 0x00000000002d79c3 */ /* 0x002e700000008800 */
[----:B------:R-:W-:Y:S05]  /*1960*/  BRA.U UP0, `(.L_x_23) ;  /* 0x0000000100347547 */ /* 0x000fea000b800000 */
[----:B------:R-:W2:Y:S01]  /*1970*/  S2R R0, SR_CgaCtaId ;  /* 0x0000000000007919 */ /* 0x000ea20000008800 */
[----:B------:R-:W-:Y:S02]  /*1980*/  MOV R3, 0x400 ;  /* 0x0000040000037802 */ /* 0x000fe40000000f00 */
[----:B------:R-:W-:Y:S02]  /*1990*/  SHF.L.U32 R2, R8, 0x1f, RZ ;  /* 0x0000001f08027819 */ /* 0x000fe400000006ff */
[----:B--2---:R-:W-:-:S05]  /*19a0*/  LEA R0, R0, R3, 0x18 ;  /* 0x0000000300007211 */ /* 0x004fca00078ec0ff */
[----:B------:R-:W-:-:S04]  /*19b0*/  IMAD R3, R9, 0x8, R0 ;  /* 0x0000000809037824 */ /* 0x000fc800078e0200 */
[----:B------:R-:W2:Y:S02]  /*19c0*/  SYNCS.PHASECHK.TRANS64.TRYWAIT P0, [R3+URZ+0xd0], R2 ;  /* 0x0000d002030075a7 */ /* 0x000ea400080011ff */
[----:B--2---:R-:W-:Y:S05]  /*19d0*/  @!P0 BRA `(.L_x_24) ;  /* 0x000000a0004c8947 */ /* 0x004fea0003800000 */
.L_x_143:
[----:B------:R-:W-:Y:S01]  /*19e0*/  VIADD R9, R9, 0x1 ;  /* 0x0000000109097836 */ /* 0x000fe20000000000 */
[----:B------:R2:W-:Y:S04]  /*19f0*/  SYNCS.ARRIVE.TRANS64.A1T0 RZ, [R3+URZ+0xc0], RZ ;  /* 0x0000c0ff03ff79a7 */ /* 0x0005e800081000ff */
[----:B------:R-:W-:-:S04]  /*1a00*/  ISETP.NE.AND P0, PT, R9, 0x2, PT ;  /* 0x000000020900780c */ /* 0x000fc80003f05270 */
[----:B------:R-:W-:Y:S02]  /*1a10*/  SEL R9, R9, RZ, P0 ;  /* 0x000000ff09097207 */ /* 0x000fe40000000000 */
[----:B--2---:R-:W-:-:S04]  /*1a20*/  SEL R3, RZ, 0x1, P0 ;  /* 0x00000001ff037807 */ /* 0x004fc80000000000 */
[----:B------:R-:W-:-:S07]  /*1a30*/  LOP3.LUT R8, R8, R3, RZ, 0x3c, !PT ;  /* 0x0000000308087212 */ /* 0x000fce00078e3cff */
.L_x_23:
[----:B------:R-:W-:Y:S01]  /*1a40*/  UMOV UR6, 0x400 ;  /* 0x0000040000067882 */ /* 0x000fe20000000000 */
[----:B------:R-:W-:Y:S01]  /*1a50*/  SHF.L.U32 R0, R12, 0x1f, RZ ;  /* 0x0000001f0c007819 */ /* 0x000fe200000006ff */
[----:B-1----:R-:W-:Y:S02]  /*1a60*/  ULEA UR6, UR45, UR6, 0x18 ;  /* 0x000000062d067291 */ /* 0x002fe4000f8ec0ff */
[----:B------:R-:W-:Y:S02]  /*1a70*/  UISETP.GE.U32.AND UP0, UPT, UR47, 0x3f, UPT ;  /* 0x0000003f2f00788c */ /* 0x000fe4000bf06070 */
[----:B------:R-:W-:Y:S02]  /*1a80*/  ULEA UR4, UR7, UR6, 0x3 ;  /* 0x0000000607047291 */ /* 0x000fe4000f8e18ff */
[----:B------:R-:W-:Y:S01]  /*1a90*/  ULEA UR11, UR20, UR46, 0x8 ;  /* 0x0000002e140b7291 */ /* 0x000fe2000f8e40ff */
[----:B------:R-:W-:-:S06]  /*1aa0*/  UMOV UR13, URZ ;  /* 0x000000ff000d7c82 */ /* 0x000fcc0008000000 */
[----:B------:R1:W2:Y:S01]  /*1ab0*/  SYNCS.PHASECHK.TRANS64.TRYWAIT P0, [UR4+0x18], R0 ;  /* 0x00001800ff0075a7 */ /* 0x0002a20008001104 */
[----:B------:R-:W-:-:S04]  /*1ac0*/  ULEA.HI UR4, UR16, UR16, URZ, 0x1 ;  /* 0x0000001010047291 */ /* 0x000fc8000f8f08ff */
[----:B------:R-:W-:-:S04]  /*1ad0*/  USHF.L.U32 UR4, UR4, 0x7, URZ ;  /* 0x0000000704047899 */ /* 0x000fc800080006ff */
[----:B------:R-:W-:-:S04]  /*1ae0*/  ULOP3.LUT UR35, UR4, 0xffffff00, URZ, 0xc0, !UPT ;  /* 0xffffff0004237892 */ /* 0x000fc8000f8ec0ff */
[----:B------:R-:W-:Y:S01]  /*1af0*/  UIADD3 UR35, UPT, UPT, UR43, UR35, URZ ;  /* 0x000000232b237290 */ /* 0x000fe2000fffe0ff */
[----:B------:R-:W-:Y:S11]  /*1b00*/  BRA.U !UP0, `(.L_x_25) ;  /* 0x0000000108c47547 */ /* 0x000ff6000b800000 */
[----:B------:R-:W-:Y:S01]  /*1b10*/  UMOV UR16, UR41 ;  /* 0x0000002900107c82 */ /* 0x000fe20008000000 */
[----:B------:R-:W-:Y:S01]  /*1b20*/  UMOV UR4, UR7 ;  /* 0x0000000700047c82 */ /* 0x000fe20008000000 */
[----:B------:R-:W-:-:S05]  /*1b30*/  UMOV UR34, URZ ;  /* 0x000000ff00227c82 */ /* 0x000fca0008000000 */
.L_x_31:
[----:B------:R-:W-:Y:S01]  /*1b40*/  ULEA UR33, UR4, UR6, 0x3 ;  /* 0x0000000604217291 */ /* 0x000fe2000f8e18ff */
[----:B------:R-:W-:Y:S01]  /*1b50*/  @P3 MOV R2, 0x4000 ;  /* 0x0000400000023802 */ /* 0x000fe20000000f00 */
[----:B--234-:R-:W-:Y:S10]  /*1b60*/  @P0 BRA `(.L_x_26) ;  /* 0x00000000000c0947 */ /* 0x01cff40003800000 */
[----:B------:R-:W-:-:S04]  /*1b70*/  SHF.L.U32 R3, R12, 0x1f, RZ ;  /* 0x0000001f0c037819 */ /* 0x000fc800000006ff */
[----:B------:R-:W2:Y:S02]  /*1b80*/  SYNCS.PHASECHK.TRANS64.TRYWAIT P0, [UR33+0x18], R3 ;  /* 0x00001803ff0075a7 */ /* 0x000ea40008001121 */
[----:B--2---:R-:W-:Y:S05]  /*1b90*/  @!P0 BRA `(.L_x_27) ;  /* 0x0000009c00f08947 */ /* 0x004fea0003800000 */
.L_x_26:
[----:B------:R2:W-:Y:S01]  /*1ba0*/  @P3 SYNCS.ARRIVE.TRANS64 RZ, [UR33], R2 ;  /* 0x00000002ffff39a7 */ /* 0x0005e20008000021 */
[----:B------:R-:W-:Y:S02]  /*1bb0*/  ULOP3.LUT UR5, UR23, 0x2, URZ, 0xfc, !UPT ;  /* 0x0000000217057892 */ /* 0x000fe4000f8efcff */
[----:B------:R-:W-:Y:S02]  /*1bc0*/  UIADD3 UR16, UPT, UPT, UR16, 0x1, URZ ;  /* 0x0000000110107890 */ /* 0x000fe4000fffe0ff */
[----:B------:R-:W-:Y:S02]  /*1bd0*/  UISETP.NE.AND UP0, UPT, UR5, 0x2, UPT ;  /* 0x000000020500788c */ /* 0x000fe4000bf05270 */
[----:B------:R-:W-:-:S07]  /*1be0*/  UISETP.NE.AND UP2, UPT, UR16, 0x1, UPT ;  /* 0x000000011000788c */ /* 0x000fce000bf45270 */
[----:B------:R-:W-:Y:S05]  /*1bf0*/  BRA.U UP0, `(.L_x_28) ;  /* 0x0000000100047547 */ /* 0x000fea000b800000 */
[----:B------:R-:W-:Y:S05]  /*1c00*/  BPT.TRAP 0x1 ;  /* 0x000000040000795c */ /* 0x000fea0000300000 */
.L_x_28:
[----:B------:R-:W-:Y:S04]  /*1c10*/  BSSY.RECONVERGENT B0, `(.L_x_29) ;  /* 0x0000003000007945 */ /* 0x000fe80003800200 */
[----:B------:R-:W-:Y:S05]  /*1c20*/  @!P2 BRA `(.L_x_30) ;  /* 0x000000000004a947 */ /* 0x000fea0003800000 */
[----:B------:R-:W-:Y:S05]  /*1c30*/  BPT.TRAP 0x1 ;  /* 0x000000040000795c */ /* 0x000fea0000300000 */
.L_x_30:
[----:B------:R-:W-:Y:S05]  /*1c40*/  BSYNC.RECONVERGENT B0 ;  /* 0x0000000000007941 */ /* 0x000fea0003800200 */
.L_x_29:
[----:B------:R-:W-:Y:S02]  /*1c50*/  UIADD3 UR5, UPT, UPT, UR4, 0x1, URZ ;  /* 0x0000000104057890 */ /* 0x000fe4000fffe0ff */
[----:B------:R-:W-:Y:S02]  /*1c60*/  UIADD3 UR14, UP1, UPT, UR26, 0x80, URZ ;  /* 0x000000801a0e7890 */ /* 0x000fe4000ff3e0ff */
[----:B------:R-:W-:Y:S02]  /*1c70*/  UISETP.NE.AND UP0, UPT, UR5, 0x3, UPT ;  /* 0x000000030500788c */ /* 0x000fe4000bf05270 */
[----:B------:R-:W-:Y:S02]  /*1c80*/  ULOP3.LUT UR33, UR33, 0xfefffff8, URZ, 0xc0, !UPT ;  /* 0xfefffff821217892 */ /* 0x000fe4000f8ec0ff */
[----:B------:R-:W-:Y:S02]  /*1c90*/  USEL UR8, URZ, 0x1, UP0 ;  /* 0x00000001ff087887 */ /* 0x000fe40008000000 */
[----:B------:R-:W-:-:S02]  /*1ca0*/  USEL UR7, UR5, URZ, UP0 ;  /* 0x000000ff05077287 */ /* 0x000fc40008000000 */
[----:B------:R-:W-:Y:S02]  /*1cb0*/  UIADD3.X UR15, UPT, UPT, URZ, UR27, URZ, UP1, !UPT ;  /* 0x0000001bff0f7290 */ /* 0x000fe40008ffe4ff */
[----:B------:R-:W-:Y:S01]  /*1cc0*/  ULEA UR5, UR7, UR6, 0x3 ;  /* 0x0000000607057291 */ /* 0x000fe2000f8e18ff */
[----:B------:R-:W-:Y:S01]  /*1cd0*/  LOP3.LUT R12, R12, UR8, RZ, 0x3c, !PT ;  /* 0x000000080c0c7c12 */ /* 0x000fe2000f8e3cff */
[----:B------:R-:W-:Y:S02]  /*1ce0*/  USHF.L.U32 UR8, UR4, 0xc, URZ ;  /* 0x0000000c04087899 */ /* 0x000fe400080006ff */
[----:B------:R-:W-:Y:S01]  /*1cf0*/  UIADD3 UR4, UP0, UPT, UR26, 0x180, URZ ;  /* 0x000001801a047890 */ /* 0x000fe2000ff1e0ff */
[----:B-1----:R-:W-:Y:S01]  /*1d00*/  SHF.L.U32 R0, R12, 0x1f, RZ ;  /* 0x0000001f0c007819 */ /* 0x002fe200000006ff */
[----:B------:R-:W-:Y:S02]  /*1d10*/  ULOP3.LUT UR32, UR8, UR22, URZ, 0xfc, !UPT ;  /* 0x0000001608207292 */ /* 0x000fe4000f8efcff */
[----:B------:R-:W-:Y:S01]  /*1d20*/  UPRMT UR13, URZ, 0x5410, UR21 ;  /* 0x00005410ff0d7896 */ /* 0x000fe20008000015 */
[----:B------:R3:W4:Y:S01]  /*1d30*/  SYNCS.PHASECHK.TRANS64.TRYWAIT P0, [UR5+0x18], R0 ;  /* 0x00001800ff0075a7 */ /* 0x0007220008001105 */
[----:B------:R-:W-:-:S02]  /*1d40*/  UIADD3 UR32, UPT, UPT, UR6, 0xc400, UR32 ;  /* 0x0000c40006207890 */ /* 0x000fc4000fffe020 */
[----:B------:R-:W-:Y:S02]  /*1d50*/  UIADD3 UR8, UPT, UPT, UR6, 0xf400, UR8 ;  /* 0x0000f40006087890 */ /* 0x000fe4000fffe008 */
[----:B------:R-:W-:Y:S01]  /*1d60*/  UIADD3.X UR5, UPT, UPT, URZ, UR27, URZ, UP0, !UPT ;  /* 0x0000001bff057290 */ /* 0x000fe200087fe4ff */
[----:B------:R-:W-:Y:S01]  /*1d70*/  UMOV UR18, 0x0 ;  /* 0x0000000000127882 */ /* 0x000fe20000000000 */
[----:B------:R-:W-:Y:S01]  /*1d80*/  UMOV UR19, 0x10000000 ;  /* 0x1000000000137882 */ /* 0x000fe20000000000 */
[----:B------:R-:W-:Y:S01]  /*1d90*/  UMOV UR10, UR34 ;  /* 0x00000022000a7c82 */ /* 0x000fe20008000000 */
[----:B------:R-:W-:Y:S01]  /*1da0*/  UMOV UR12, UR36 ;  /* 0x00000024000c7c82 */ /* 0x000fe20008000000 */
[----:B------:R-:W-:Y:S01]  /*1db0*/  UMOV UR9, UR33 ;  /* 0x0000002100097c82 */ /* 0x000fe20008000000 */
[----:B------:R1:W-:Y:S03]  /*1dc0*/  UTMALDG.3D.MULTICAST.2CTA [UR32], [UR14], UR13, desc[UR18] ;  /* 0x000012200e0073b4 */ /* 0x0003e6000821180d */
[----:B------:R2:W-:Y:S01]  /*1dd0*/  UTMALDG.3D.2CTA [UR8], [UR4], desc[UR18] ;  /* 0x00001208040075b4 */ /* 0x0005e20008211000 */
[----:B-1----:R-:W-:Y:S01]  /*1de0*/  UIADD3 UR34, UPT, UPT, UR34, 0x20, URZ ;  /* 0x0000002022227890 */ /* 0x002fe2000fffe0ff */
[----:B------:R-:W-:Y:S01]  /*1df0*/  UMOV UR13, UR25 ;  /* 0x00000019000d7c82 */ /* 0x000fe20008000000 */
[----:B--2---:R-:W-:Y:S01]  /*1e00*/  UMOV UR4, UR7 ;  /* 0x0000000700047c82 */ /* 0x004fe20008000000 */
[----:B------:R-:W-:Y:S09]  /*1e10*/  BRA.U UP2, `(.L_x_31) ;  /* 0xfffffffd02487547 */ /* 0x000ff2000b83ffff */
.L_x_25:
[----:B------:R-:W-:Y:S01]  /*1e20*/  ULEA UR4, UR7, UR6, 0x3 ;  /* 0x0000000607047291 */ /* 0x000fe2000f8e18ff */
[----:B-1-3--:R-:W-:Y:S01]  /*1e30*/  SHF.L.U32 R0, R12, 0x1f, RZ ;  /* 0x0000001f0c007819 */ /* 0x00afe200000006ff */
[----:B------:R-:W-:Y:S01]  /*1e40*/  @!P1 SYNCS.ARRIVE.TRANS64.A1T0 RZ, [UR6+0x78], RZ ;  /* 0x000078ffffff99a7 */ /* 0x000fe20008100006 */
[----:B------:R-:W-:-:S06]  /*1e50*/  UISETP.GT.AND UP0, UPT, UR40, UR39, UPT ;  /* 0x000000272800728c */ /* 0x000fcc000bf04270 */
[----:B--2-4-:R1:W2:Y:S03]  /*1e60*/  SYNCS.PHASECHK.TRANS64.TRYWAIT P0, [UR4+0x18], R0 ;  /* 0x00001800ff0075a7 */ /* 0x0142a60008001104 */
[----:B------:R-:W-:Y:S05]  /*1e70*/  BRA.U !UP0, `(.L_x_32) ;  /* 0x0000000108c47547 */ /* 0x000fea000b800000 */
[----:B------:R-:W-:Y:S01]  /*1e80*/  UIADD3 UR24, UPT, UPT, UR44, UR13, URZ ;  /* 0x0000000d2c187290 */ /* 0x000fe2000fffe0ff */
[----:B------:R-:W-:-:S11]  /*1e90*/  UMOV UR4, UR7 ;  /* 0x0000000700047c82 */ /* 0x000fd60008000000 */
.L_x_38:
[----:B------:R-:W-:Y:S01]  /*1ea0*/  ULEA UR17, UR4, UR6, 0x3 ;  /* 0x0000000604117291 */ /* 0x000fe2000f8e18ff */
[----:B--2---:R-:W-:Y:S01]  /*1eb0*/  @P3 MOV R2, 0x4000 ;  /* 0x0000400000023802 */ /* 0x004fe20000000f00 */
[----:B--2-4-:R-:W-:Y:S10]  /*1ec0*/  @P0 BRA `(.L_x_33) ;  /* 0x00000000000c0947 */ /* 0x014ff40003800000 */
[----:B------:R-:W-:-:S04]  /*1ed0*/  SHF.L.U32 R3, R12, 0x1f, RZ ;  /* 0x0000001f0c037819 */ /* 0x000fc800000006ff */
[----:B------:R-:W2:Y:S02]  /*1ee0*/  SYNCS.PHASECHK.TRANS64.TRYWAIT P0, [UR17+0x18], R3 ;  /* 0x00001803ff0075a7 */ /* 0x000ea40008001111 */
[----:B--2---:R-:W-:Y:S05]  /*1ef0*/  @!P0 BRA `(.L_x_34) ;  /* 0x0000009c00308947 */ /* 0x004fea0003800000 */
.L_x_33:
[----:B------:R2:W-:Y:S01]  /*1f00*/  @P3 SYNCS.ARRIVE.TRANS64 RZ, [UR17], R2 ;  /* 0x00000002ffff39a7 */ /* 0x0005e20008000011 */
[----:B------:R-:W-:-:S04]  /*1f10*/  ULOP3.LUT UR5, UR23, 0x2, URZ, 0xfc, !UPT ;  /* 0x0000000217057892 */ /* 0x000fc8000f8efcff */
[----:B------:R-:W-:-:S09]  /*1f20*/  UISETP.NE.AND UP0, UPT, UR5, 0x2, UPT ;  /* 0x000000020500788c */ /* 0x000fd2000bf05270 */
[----:B------:R-:W-:Y:S05]  /*1f30*/  BRA.U UP0, `(.L_x_35) ;  /* 0x0000000100047547 */ /* 0x000fea000b800000 */
[----:B------:R-:W-:Y:S05]  /*1f40*/  BPT.TRAP 0x1 ;  /* 0x000000040000795c */ /* 0x000fea0000300000 */
.L_x_35:
[----:B------:R-:W-:Y:S04]  /*1f50*/  BSSY.RECONVERGENT B0, `(.L_x_36) ;  /* 0x0000003000007945 */ /* 0x000fe80003800200 */
[----:B------:R-:W-:Y:S05]  /*1f60*/  @!P2 BRA `(.L_x_37) ;  /* 0x000000000004a947 */ /* 0x000fea0003800000 */
[----:B------:R-:W-:Y:S05]  /*1f70*/  BPT.TRAP 0x1 ;  /* 0x000000040000795c */ /* 0x000fea0000300000 */
.L_x_37:
[----:B------:R-:W-:Y:S05]  /*1f80*/  BSYNC.RECONVERGENT B0 ;  /* 0x0000000000007941 */ /* 0x000fea0003800200 */
.L_x_36:
[----:B------:R-:W-:Y:S02]  /*1f90*/  UIADD3 UR5, UPT, UPT, UR4, 0x1, URZ ;  /* 0x0000000104057890 */ /* 0x000fe4000fffe0ff */
[----:B------:R-:W-:Y:S02]  /*1fa0*/  USHF.L.U32 UR18, UR13, 0x5, URZ ;  /* 0x000000050d127899 */ /* 0x000fe400080006ff */
[----:B------:R-:W-:Y:S02]  /*1fb0*/  UISETP.NE.AND UP0, UPT, UR5, 0x3, UPT ;  /* 0x000000030500788c */ /* 0x000fe4000bf05270 */
[----:B------:R-:W-:Y:S02]  /*1fc0*/  ULOP3.LUT UR17, UR17, 0xfefffff8, URZ, 0xc0, !UPT ;  /* 0xfefffff811117892 */ /* 0x000fe4000f8ec0ff */
[----:B------:R-:W-:Y:S02]  /*1fd0*/  USEL UR8, URZ, 0x1, UP0 ;  /* 0x00000001ff087887 */ /* 0x000fe40008000000 */
[----:B------:R-:W-:-:S02]  /*1fe0*/  USEL UR7, UR5, URZ, UP0 ;  /* 0x000000ff05077287 */ /* 0x000fc40008000000 */
[----:B------:R-:W-:Y:S02]  /*1ff0*/  UIADD3 UR14, UP0, UPT, UR26, 0x180, URZ ;  /* 0x000001801a0e7890 */ /* 0x000fe4000ff1e0ff */
        /* <DEDUP_REMOVED lines=9> */
[----:B------:R-:W-:Y:S02]  /*2090*/  UIADD3.X UR5, UPT, UPT, URZ, UR27, URZ, UP1, !UPT ;  /* 0x0000001bff057290 */ /* 0x000fe40008ffe4ff */
[----:B------:R-:W-:Y:S02]  /*20a0*/  UIADD3 UR8, UPT, UPT, UR6, 0xf400, UR8 ;  /* 0x0000f40006087890 */ /* 0x000fe4000fffe008 */
[----:B------:R-:W-:Y:S01]  /*20b0*/  UIADD3.X UR15, UPT, UPT, URZ, UR27, URZ, UP0, !UPT ;  /* 0x0000001bff0f7290 */ /* 0x000fe200087fe4ff */
[----:B------:R-:W-:Y:S01]  /*20c0*/  UMOV UR28, 0x0 ;  /* 0x00000000001c7882 */ /* 0x000fe20000000000 */
[----:B------:R-:W-:Y:S01]  /*20d0*/  UMOV UR29, 0x10000000 ;  /* 0x10000000001d7882 */ /* 0x000fe20000000000 */
[----:B------:R-:W-:Y:S01]  /*20e0*/  UMOV UR19, UR35 ;  /* 0x0000002300137c82 */ /* 0x000fe20008000000 */
[----:B------:R-:W-:Y:S01]  /*20f0*/  UMOV UR20, UR36 ;  /* 0x0000002400147c82 */ /* 0x000fe20008000000 */
[----:B------:R-:W-:Y:S01]  /*2100*/  UMOV UR12, UR36 ;  /* 0x00000024000c7c82 */ /* 0x000fe20008000000 */
[----:B------:R1:W-:Y:S01]  /*2110*/  UTMALDG.3D.MULTICAST.2CTA [UR16], [UR4], UR10, desc[UR28] ;  /* 0x00001c10040073b4 */ /* 0x0003e2000821180a */
[----:B------:R-:W-:Y:S01]  /*2120*/  UMOV UR9, UR17 ;  /* 0x0000001100097c82 */ /* 0x000fe20008000000 */
[----:B------:R-:W-:-:S04]  /*2130*/  UIADD3 UR13, UPT, UPT, UR13, 0x1, URZ ;  /* 0x000000010d0d7890 */ /* 0x000fc8000fffe0ff */
[----:B------:R-:W-:Y:S01]  /*2140*/  UISETP.NE.AND UP0, UPT, UR13, UR24, UPT ;  /* 0x000000180d00728c */ /* 0x000fe2000bf05270 */
[----:B-1----:R-:W-:Y:S01]  /*2150*/  UMOV UR10, UR18 ;  /* 0x00000012000a7c82 */ /* 0x002fe20008000000 */
[----:B------:R-:W-:Y:S01]  /*2160*/  UMOV UR4, UR7 ;  /* 0x0000000700047c82 */ /* 0x000fe20008000000 */
[----:B------:R3:W-:Y:S06]  /*2170*/  UTMALDG.3D.2CTA [UR8], [UR14], desc[UR28] ;  /* 0x00001c080e0075b4 */ /* 0x0007ec0008211000 */
[----:B---3--:R-:W-:Y:S05]  /*2180*/  BRA.U UP0, `(.L_x_38) ;  /* 0xfffffffd00447547 */ /* 0x008fea000b83ffff */
.L_x_32:
[C---:B------:R-:W-:Y:S01]  /*2190*/  LEA R3, R11.reuse, UR6, 0x3 ;  /* 0x000000060b037c11 */ /* 0x040fe2000f8e18ff */
[----:B------:R-:W-:Y:S01]  /*21a0*/  NOP ;  /* 0x0000000000007918 */ /* 0x000fe20000000000 */
[----:B-1----:R-:W-:Y:S02]  /*21b0*/  SHF.L.U32 R0, R10, 0x1f, RZ ;  /* 0x0000001f0a007819 */ /* 0x002fe400000006ff */
[----:B------:R-:W-:Y:S02]  /*21c0*/  LEA R5, R11, UR6, 0x4 ;  /* 0x000000060b057c11 */ /* 0x000fe4000f8e20ff */
[----:B--2-4-:R-:W1:Y:S02]  /*21d0*/  SYNCS.PHASECHK.TRANS64.TRYWAIT P0, [R3+URZ+0x80], R0 ;  /* 0x00008000030075a7 */ /* 0x014e6400080011ff */
[----:B-1----:R-:W-:Y:S05]  /*21e0*/  @!P0 BRA `(.L_x_39) ;  /* 0x00000098008c8947 */ /* 0x002fea0003800000 */
.L_x_146:
[----:B------:R-:W2:Y:S01]  /*21f0*/  LDS.128 R4, [R5+0xf0] ;  /* 0x0000f00005047984 */ /* 0x000ea20000000c00 */
[----:B------:R-:W-:Y:S01]  /*2200*/  UISETP.GE.AND UP0, UPT, UR42, 0x1, UPT ;  /* 0x000000012a00788c */ /* 0x000fe2000bf06270 */
[----:B------:R-:W-:Y:S01]  /*2210*/  @!PT LDS RZ, [RZ] ;  /* 0x00000000fffff984 */ /* 0x000fe20000000800 */
[----:B------:R-:W-:Y:S01]  /*2220*/  @!PT LDS RZ, [RZ] ;  /* 0x00000000fffff984 */ /* 0x000fe20000000800 */
[----:B------:R-:W-:Y:S01]  /*2230*/  @!PT LDS RZ, [RZ] ;  /* 0x00000000fffff984 */ /* 0x000fe20000000800 */
[----:B------:R-:W-:Y:S01]  /*2240*/  @!PT LDS RZ, [RZ] ;  /* 0x00000000fffff984 */ /* 0x000fe20000000800 */
[----:B------:R3:W-:Y:S06]  /*2250*/  MEMBAR.ALL.CTA ;  /* 0x0000000000007992 */ /* 0x0007ec0000008000 */
[----:B---3--:R-:W3:Y:S01]  /*2260*/  FENCE.VIEW.ASYNC.S ;  /* 0x00000000000073c6 */ /* 0x008ee20000000000 */
[----:B--2---:R-:W-:-:S13]  /*2270*/  LOP3.LUT P0, RZ, R6, 0x1, RZ, 0xc0, !PT ;  /* 0x0000000106ff7812 */ /* 0x004fda000780c0ff */
[----:B---3--:R-:W-:Y:S01]  /*2280*/  VOTEU.ANY UP1, P0 ;  /* 0x0000000000ff7886 */ /* 0x008fe20000020100 */
[----:B------:R-:W-:-:S13]  /*2290*/  PLOP3.LUT P0, PT, PT, PT, UP1, 0x80, 0x8 ;  /* 0x000000000008781c */ /* 0x000fda0003f0f018 */
[----:B-1----:R-:W-:Y:S02]  /*22a0*/  @P0 LOP3.LUT R0, R5, 0xffff, RZ, 0xc0, !PT ;  /* 0x0000ffff05000812 */ /* 0x002fe400078ec0ff */
[----:B------:R-:W-:Y:S02]  /*22b0*/  @P0 MOV R2, R4 ;  /* 0x0000000400020202 */ /* 0x000fe40000000f00 */
[----:B------:R-:W-:Y:S01]  /*22c0*/  @P0 R2UR UR5, R0 ;  /* 0x00000000000502ca */ /* 0x000fe200000e0000 */
[----:B------:R-:W-:Y:S01]  /*22d0*/  VIADD R0, R3, 0x90 ;  /* 0x0000009003007836 */ /* 0x000fe20000000000 */
[----:B------:R-:W-:Y:S02]  /*22e0*/  @P0 SHF.R.U32.HI R4, RZ, 0x10, R5 ;  /* 0x00000010ff040819 */ /* 0x000fe40000011605 */
[----:B------:R-:W-:Y:S02]  /*22f0*/  @P0 R2UR UR8, R2 ;  /* 0x00000000020802ca */ /* 0x000fe400000e0000 */
[----:B------:R-:W-:-:S02]  /*2300*/  PRMT R0, RZ, 0x654, R0 ;  /* 0x00000654ff007816 */ /* 0x000fc40000000000 */
[----:B------:R-:W-:Y:S02]  /*2310*/  @P0 R2UR UR4, R4 ;  /* 0x00000000040402ca */ /* 0x000fe400000e0000 */
[----:B------:R1:W-:Y:S03]  /*2320*/  SYNCS.ARRIVE.TRANS64.RED.A1T0 RZ, [R0+URZ], RZ ;  /* 0x000000ff00ff79a7 */ /* 0x0003e600081004ff */
[----:B------:R-:W-:-:S04]  /*2330*/  @UP1 UMOV UR30, UR5 ;  /* 0x00000005001e1c82 */ /* 0x000fc80008000000 */
[----:B------:R-:W-:-:S04]  /*2340*/  @UP1 UMOV UR31, UR8 ;  /* 0x00000008001f1c82 */ /* 0x000fc80008000000 */
[----:B------:R-:W-:Y:S01]  /*2350*/  @UP1 UMOV UR36, UR4 ;  /* 0x0000000400241c82 */ /* 0x000fe20008000000 */
[----:B------:R-:W-:Y:S05]  /*2360*/  BRA.U !UP0, `(.L_x_40) ;  /* 0x0000000108d47547 */ /* 0x000fea000b800000 */
[----:B------:R-:W2:Y:S01]  /*2370*/  LDCU.128 UR12, c[0x0][0xb10] ;  /* 0x00016200ff0c77ac */ /* 0x000ea20008000c00 */
[----:B------:R-:W3:Y:S01]  /*2380*/  LDCU UR24, c[0x0][0xb20] ;  /* 0x00016400ff1877ac */ /* 0x000ee20008000800 */
[----:B------:R-:W4:Y:S01]  /*2390*/  LDCU UR20, c[0x0][0xb0c] ;  /* 0x00016180ff1477ac */ /* 0x000f220008000800 */
[----:B------:R-:W1:Y:S01]  /*23a0*/  LDCU.64 UR10, c[0x0][0xb28] ;  /* 0x00016500ff0a77ac */ /* 0x000e620008000a00 */
[----:B------:R-:W-:Y:S02]  /*23b0*/  UISETP.NE.AND UP3, UPT, UR42, 0x1, UPT ;  /* 0x000000012a00788c */ /* 0x000fe4000bf65270 */
[----:B--2---:R-:W-:Y:S02]  /*23c0*/  UIMAD.WIDE.U32 UR8, UR37, UR15, URZ ;  /* 0x0000000f250872a5 */ /* 0x004fe4000f8e00ff */
[----:B------:R-:W-:Y:S02]  /*23d0*/  UIMAD.WIDE.U32 UR4, UR38, UR12, URZ ;  /* 0x0000000c260472a5 */ /* 0x000fe4000f8e00ff */
[----:B------:R-:W-:-:S02]  /*23e0*/  UISETP.NE.AND UP0, UPT, UR14, 0x1, UPT ;  /* 0x000000010e00788c */ /* 0x000fc4000bf05270 */
[----:B------:R-:W-:Y:S01]  /*23f0*/  UIMAD.WIDE.U32 UR28, UR30, UR15, URZ ;  /* 0x0000000f1e1c72a5 */ /* 0x000fe2000f8e00ff */
[----:B------:R-:W-:Y:S02]  /*2400*/  UMOV UR8, UR9 ;  /* 0x0000000900087c82 */ /* 0x000fe40008000000 */
[----:B------:R-:W-:Y:S01]  /*2410*/  UMOV UR4, UR5 ;  /* 0x0000000500047c82 */ /* 0x000fe20008000000 */
[----:B---3--:R-:W-:Y:S02]  /*2420*/  USHF.R.U32.HI UR8, URZ, UR24, UR8 ;  /* 0x00000018ff087299 */ /* 0x008fe40008011608 */
[----:B----4-:R-:W-:Y:S02]  /*2430*/  UISETP.NE.AND UP2, UPT, UR20, 0x1, UPT ;  /* 0x000000011400788c */ /* 0x010fe4000bf45270 */
[----:B------:R-:W-:Y:S02]  /*2440*/  USHF.R.U32.HI UR4, URZ, UR13, UR4 ;  /* 0x0000000dff047299 */ /* 0x000fe40008011604 */
[----:B------:R-:W-:-:S02]  /*2450*/  USEL UR5, UR37, UR8, !UP0 ;  /* 0x0000000825057287 */ /* 0x000fc4000c000000 */
[----:B------:R-:W-:Y:S02]  /*2460*/  USEL UR8, UR38, UR4, !UP2 ;  /* 0x0000000426087287 */ /* 0x000fe4000d000000 */
[----:B-1----:R-:W-:Y:S01]  /*2470*/  UIMAD.WIDE.U32 UR16, UR5, UR10, URZ ;  /* 0x0000000a051072a5 */ /* 0x002fe2000f8e00ff */
[----:B------:R-:W-:Y:S01]  /*2480*/  UMOV UR4, UR29 ;  /* 0x0000001d00047c82 */ /* 0x000fe20008000000 */
[----:B------:R-:W-:Y:S02]  /*2490*/  UIMAD.WIDE.U32 UR18, UR31, UR12, URZ ;  /* 0x0000000c1f1272a5 */ /* 0x000fe4000f8e00ff */
[----:B------:R-:W-:-:S03]  /*24a0*/  UIMAD.WIDE.U32 UR28, UR8, UR10, URZ ;  /* 0x0000000a081c72a5 */ /* 0x000fc6000f8e00ff */
[----:B------:R-:W-:Y:S01]  /*24b0*/  UMOV UR16, UR17 ;  /* 0x0000001100107c82 */ /* 0x000fe20008000000 */
[----:B------:R-:W-:Y:S02]  /*24c0*/  USHF.R.U32.HI UR4, URZ, UR24, UR4 ;  /* 0x00000018ff047299 */ /* 0x000fe40008011604 */
[----:B------:R-:W-:Y:S01]  /*24d0*/  @UP3 USHF.R.U32.HI UR5, URZ, UR11, UR16 ;  /* 0x0000000bff053299 */ /* 0x000fe20008011610 */
[----:B------:R-:W-:Y:S01]  /*24e0*/  UMOV UR18, UR19 ;  /* 0x0000001300127c82 */ /* 0x000fe20008000000 */
[----:B------:R-:W-:Y:S01]  /*24f0*/  UMOV UR28, UR29 ;  /* 0x0000001d001c7c82 */ /* 0x000fe20008000000 */
[----:B------:R-:W-:Y:S02]  /*2500*/  USHF.R.U32.HI UR13, URZ, UR13, UR18 ;  /* 0x0000000dff0d7299 */ /* 0x000fe40008011612 */
[----:B------:R-:W-:Y:S02]  /*2510*/  USEL UR4, UR30, UR4, !UP0 ;  /* 0x000000041e047287 */ /* 0x000fe4000c000000 */
[----:B------:R-:W-:-:S02]  /*2520*/  @UP3 USHF.R.U32.HI UR8, URZ, UR11, UR28 ;  /* 0x0000000bff083299 */ /* 0x000fc4000801161c */
[----:B------:R-:W-:Y:S02]  /*2530*/  UIMAD UR9, UR42, UR5, URZ ;  /* 0x000000052a0972a4 */ /* 0x000fe4000f8e02ff */
[----:B------:R-:W-:Y:S02]  /*2540*/  USEL UR5, UR31, UR13, !UP2 ;  /* 0x0000000d1f057287 */ /* 0x000fe4000d000000 */
[----:B------:R-:W-:Y:S02]  /*2550*/  UIMAD UR12, UR42, UR8, URZ ;  /* 0x000000082a0c72a4 */ /* 0x000fe4000f8e02ff */
[----:B------:R-:W-:Y:S02]  /*2560*/  UISETP.GE.AND UP0, UPT, UR4, UR9, UPT ;  /* 0x000000090400728c */ /* 0x000fe4000bf06270 */
[----:B------:R-:W-:Y:S02]  /*2570*/  UIMAD.WIDE.U32 UR16, UR4, UR10, URZ ;  /* 0x0000000a041072a5 */ /* 0x000fe4000f8e00ff */
[----:B------:R-:W-:-:S02]  /*2580*/  UISETP.GE.OR UP0, UPT, UR5, UR12, UP0 ;  /* 0x0000000c0500728c */ /* 0x000fc40008706670 */
        /* <DEDUP_REMOVED lines=19> */
.L_x_40:
[----:B------:R-:W2:Y:S02]  /*26c0*/  LDCU UR4, c[0x0][0xb30] ;  /* 0x00016600ff0477ac */ /* 0x000ea40008000800 */
[----:B--2---:R-:W-:-:S09]  /*26d0*/  UISETP.NE.AND UP0, UPT, UR4, 0x1, UPT ;  /* 0x000000010400788c */ /* 0x004fd2000bf05270 */
[----:B------:R-:W-:Y:S05]  /*26e0*/  BRA.U UP0, `(.L_x_41) ;  /* 0x0000000100447547 */ /* 0x000fea000b800000 */
[----:B------:R-:W2:Y:S01]  /*26f0*/  LDCU.128 UR12, c[0x0][0xb10] ;  /* 0x00016200ff0c77ac */ /* 0x000ea20008000c00 */
[----:B------:R-:W3:Y:S01]  /*2700*/  LDCU UR10, c[0x0][0xb0c] ;  /* 0x00016180ff0a77ac */ /* 0x000ee20008000800 */
[----:B------:R-:W4:Y:S01]  /*2710*/  LDCU UR11, c[0x0][0xb20] ;  /* 0x00016400ff0b77ac */ /* 0x000f220008000800 */
[----:B--2---:R-:W-:Y:S02]  /*2720*/  UIMAD.WIDE.U32 UR8, UR31, UR12, URZ ;  /* 0x0000000c1f0872a5 */ /* 0x004fe4000f8e00ff */
[----:B------:R-:W-:Y:S02]  /*2730*/  UIMAD.WIDE.U32 UR4, UR30, UR15, URZ ;  /* 0x0000000f1e0472a5 */ /* 0x000fe4000f8e00ff */
[----:B---3--:R-:W-:Y:S02]  /*2740*/  UISETP.NE.AND UP2, UPT, UR10, 0x1, UPT ;  /* 0x000000010a00788c */ /* 0x008fe4000bf45270 */
[----:B------:R-:W-:Y:S01]  /*2750*/  UISETP.NE.AND UP0, UPT, UR14, 0x1, UPT ;  /* 0x000000010e00788c */ /* 0x000fe2000bf05270 */
[----:B------:R-:W-:-:S02]  /*2760*/  UMOV UR8, UR9 ;  /* 0x0000000900087c82 */ /* 0x000fc40008000000 */
[----:B------:R-:W-:Y:S01]  /*2770*/  UMOV UR4, UR5 ;  /* 0x0000000500047c82 */ /* 0x000fe20008000000 */
[----:B------:R-:W-:Y:S02]  /*2780*/  USHF.R.U32.HI UR13, URZ, UR13, UR8 ;  /* 0x0000000dff0d7299 */ /* 0x000fe40008011608 */
[----:B----4-:R-:W-:Y:S02]  /*2790*/  USHF.R.U32.HI UR4, URZ, UR11, UR4 ;  /* 0x0000000bff047299 */ /* 0x010fe40008011604 */
[----:B------:R-:W-:Y:S02]  /*27a0*/  USEL UR5, UR31, UR13, !UP2 ;  /* 0x0000000d1f057287 */ /* 0x000fe4000d000000 */
[----:B------:R-:W-:-:S04]  /*27b0*/  USEL UR4, UR30, UR4, !UP0 ;  /* 0x000000041e047287 */ /* 0x000fc8000c000000 */
[----:B------:R-:W-:Y:S02]  /*27c0*/  UIADD3 UR8, UPT, UPT, UR5, -UR4, URZ ;  /* 0x8000000405087290 */ /* 0x000fe4000fffe0ff */
[----:B------:R-:W-:Y:S02]  /*27d0*/  UIADD3 UR4, UPT, UPT, -UR5, UR4, URZ ;  /* 0x0000000405047290 */ /* 0x000fe4000fffe1ff */
[----:B------:R-:W-:Y:S02]  /*27e0*/  UIMAD UR30, UR8, UR14, UR30 ;  /* 0x0000000e081e72a4 */ /* 0x000fe4000f8e021e */
[----:B------:R-:W-:-:S12]  /*27f0*/  UIMAD UR31, UR4, UR10, UR31 ;  /* 0x0000000a041f72a4 */ /* 0x000fd8000f8e021f */
.L_x_41:
[----:B------:R-:W-:Y:S01]  /*2800*/  VIADD R11, R11, 0x1 ;  /* 0x000000010b0b7836 */ /* 0x000fe20000000000 */
[----:B------:R-:W-:Y:S02]  /*2810*/  R2UR UR5, R161 ;  /* 0x00000000a10572ca */ /* 0x000fe400000e0000 */
[----:B------:R-:W-:Y:S02]  /*2820*/  R2UR UR4, R160 ;  /* 0x00000000a00472ca */ /* 0x000fe400000e0000 */
[C---:B------:R-:W-:Y:S02]  /*2830*/  ISETP.NE.AND P0, PT, R11.reuse, 0x2, PT ;  /* 0x000000020b00780c */ /* 0x040fe40003f05270 */
[----:B------:R-:W-:Y:S02]  /*2840*/  PLOP3.LUT P1, PT, PT, PT, PT, 0x80, 0x8 ;  /* 0x000000000008781c */ /* 0x000fe40003f2f070 */
[----:B------:R-:W-:Y:S02]  /*2850*/  SEL R3, RZ, 0x1, P0 ;  /* 0x00000001ff037807 */ /* 0x000fe40000000000 */
[----:B------:R-:W-:-:S02]  /*2860*/  SEL R11, R11, RZ, P0 ;  /* 0x000000ff0b0b7207 */ /* 0x000fc40000000000 */
[----:B------:R-:W-:Y:S01]  /*2870*/  LOP3.LUT R10, R10, R3, RZ, 0x3c, !PT ;  /* 0x000000030a0a7212 */ /* 0x000fe200078e3cff */
[----:B------:R-:W-:Y:S02]  /*2880*/  UIADD3 UR16, UPT, UPT, UR31, UR5, URZ ;  /* 0x000000051f107290 */ /* 0x000fe4000fffe0ff */
[----:B------:R-:W-:Y:S01]  /*2890*/  UIADD3 UR20, UPT, UPT, UR30, UR4, URZ ;  /* 0x000000041e147290 */ /* 0x000fe2000fffe0ff */
[----:B------:R-:W-:Y:S11]  /*28a0*/  BRA.U UP1, `(.L_x_42) ;  /* 0xfffffff101247547 */ /* 0x000ff6000b83ffff */
[----:B------:R-:W-:Y:S01]  /*28b0*/  UIADD3 UR6, UPT, UPT, UR6, 0x18, URZ ;  /* 0x0000001806067890 */ /* 0x000fe2000fffe0ff */
[----:B------:R-:W-:-:S03]  /*28c0*/  SHF.L.U32 R3, R12, 0x1f, RZ ;  /* 0x0000001f0c037819 */ /* 0x000fc600000006ff */
[----:B------:R-:W-:-:S09]  /*28d0*/  ULEA UR4, UR7, UR6, 0x3 ;  /* 0x0000000607047291 */ /* 0x000fd2000f8e18ff */
[----:B------:R-:W2:Y:S02]  /*28e0*/  SYNCS.PHASECHK.TRANS64.TRYWAIT P0, [UR4], R3 ;  /* 0x00000003ff0075a7 */ /* 0x000ea40008001104 */
[----:B--2---:R-:W-:Y:S05]  /*28f0*/  @!P0 BRA `(.L_x_43) ;  /* 0x0000009000dc8947 */ /* 0x004fea0003800000 */
.L_x_148:
[----:B------:R-:W-:-:S04]  /*2900*/  UIADD3 UR4, UPT, UPT, UR7, 0x1, URZ ;  /* 0x0000000107047890 */ /* 0x000fc8000fffe0ff */
[----:B------:R-:W-:-:S04]  /*2910*/  UISETP.NE.AND UP0, UPT, UR4, 0x3, UPT ;  /* 0x000000030400788c */ /* 0x000fc8000bf05270 */
[----:B------:R-:W-:Y:S02]  /*2920*/  USEL UR7, URZ, 0x1, UP0 ;  /* 0x00000001ff077887 */ /* 0x000fe40008000000 */
[----:B------:R-:W-:-:S04]  /*2930*/  USEL UR4, UR4, URZ, UP0 ;  /* 0x000000ff04047287 */ /* 0x000fc80008000000 */
[----:B------:R-:W-:Y:S01]  /*2940*/  ULEA UR5, UR4, UR6, 0x3 ;  /* 0x0000000604057291 */ /* 0x000fe2000f8e18ff */
[----:B------:R-:W-:-:S04]  /*2950*/  LOP3.LUT R12, R12, UR7, RZ, 0x3c, !PT ;  /* 0x000000070c0c7c12 */ /* 0x000fc8000f8e3cff */
[----:B-1----:R-:W-:-:S04]  /*2960*/  SHF.L.U32 R3, R12, 0x1f, RZ ;  /* 0x0000001f0c037819 */ /* 0x002fc800000006ff */
[----:B------:R-:W1:Y:S02]  /*2970*/  SYNCS.PHASECHK.TRANS64.TRYWAIT P0, [UR5], R3 ;  /* 0x00000003ff0075a7 */ /* 0x000e640008001105 */
[----:B-1----:R-:W-:Y:S05]  /*2980*/  @!P0 BRA `(.L_x_44) ;  /* 0x0000009000d08947 */ /* 0x002fea0003800000 */
.L_x_150:
[----:B------:R-:W-:-:S04]  /*2990*/  UIADD3 UR4, UPT, UPT, UR4, 0x1, URZ ;  /* 0x0000000104047890 */ /* 0x000fc8000fffe0ff */
[----:B------:R-:W-:-:S04]  /*29a0*/  UISETP.NE.AND UP0, UPT, UR4, 0x3, UPT ;  /* 0x000000030400788c */ /* 0x000fc8000bf05270 */
[----:B------:R-:W-:Y:S02]  /*29b0*/  USEL UR5, URZ, 0x1, UP0 ;  /* 0x00000001ff057887 */ /* 0x000fe40008000000 */
[----:B------:R-:W-:-:S04]  /*29c0*/  USEL UR4, UR4, URZ, UP0 ;  /* 0x000000ff04047287 */ /* 0x000fc80008000000 */
[----:B------:R-:W-:Y:S01]  /*29d0*/  ULEA UR4, UR4, UR6, 0x3 ;  /* 0x0000000604047291 */ /* 0x000fe2000f8e18ff */
[----:B-1----:R-:W-:-:S04]  /*29e0*/  LOP3.LUT R3, R12, UR5, RZ, 0x3c, !PT ;  /* 0x000000050c037c12 */ /* 0x002fc8000f8e3cff */
[----:B------:R-:W-:Y:S01]  /*29f0*/  SHF.L.U32 R3, R3, 0x1f, RZ ;  /* 0x0000001f03037819 */ /* 0x000fe200000006ff */
[----:B------:R-:W-:-:S07]  /*2a00*/  IMAD.U32 R0, RZ, RZ, UR4 ;  /* 0x00000004ff007e24 */ /* 0x000fce000f8e00ff */
.L_x_45:
[----:B-1----:R1:W2:Y:S02]  /*2a10*/  SYNCS.PHASECHK.TRANS64.TRYWAIT P0, [R0+URZ], R3 ;  /* 0x00000003000075a7 */ /* 0x0022a400080011ff */
[----:B--2---:R-:W-:Y:S05]  /*2a20*/  @!P0 NANOSLEEP.SYNCS 0x989680 ;  /* 0x009896800000895d */ /* 0x004fea0003900000 */
[----:B------:R-:W2:Y:S02]  /*2a30*/  @!P0 SYNCS.PHASECHK.TRANS64 P0, [R0+URZ], R3 ;  /* 0x00000003000085a7 */ /* 0x000ea400080010ff */
[----:B--2---:R-:W-:Y:S05]  /*2a40*/  @P0 EXIT ;  /* 0x000000000000094d */ /* 0x004fea0003800000 */
[----:B------:R-:W-:Y:S05]  /*2a50*/  BRA `(.L_x_45) ;  /* 0xfffffffc00ec7947 */ /* 0x000fea000383ffff */
.L_x_22:
[----:B------:R-:W-:-:S04]  /*2a60*/  UISETP.NE.AND UP0, UPT, UR45, URZ, UPT ;  /* 0x000000ff2d00728c */ /* 0x000fc8000bf05270 */
[----:B------:R-:W-:-:S09]  /*2a70*/  UISETP.NE.OR UP0, UPT, UR17, 0x1, UP0 ;  /* 0x000000011100788c */ /* 0x000fd20008705670 */
[----:B------:R-:W-:Y:S05]  /*2a80*/  BRA.U UP0, `(.L_x_46) ;  /* 0x0000000500487547 */ /* 0x000fea000b800000 */
[----:B------:R-:W-:Y:S01]  /*2a90*/  ISETP.GE.U32.AND P2, PT, R3, 0x4, PT ;  /* 0x000000040300780c */ /* 0x000fe20003f46070 */
[----:B------:R-:W-:Y:S01]  /*2aa0*/  IMAD.MOV.U32 R12, RZ, RZ, 0x1 ;  /* 0x00000001ff0c7424 */ /* 0x000fe200078e00ff */
[----:B------:R-:W-:Y:S02]  /*2ab0*/  CS2R R10, SRZ ;  /* 0x00000000000a7805 */ /* 0x000fe4000001ff00 */
[----:B------:R-:W-:Y:S01]  /*2ac0*/  CS2R R8, SRZ ;  /* 0x0000000000087805 */ /* 0x000fe2000001ff00 */
[----:B------:R-:W-:Y:S01]  /*2ad0*/  UMOV UR6, 0x400 ;  /* 0x0000040000067882 */ /* 0x000fe20000000000 */
[----:B------:R-:W-:Y:S01]  /*2ae0*/  UMOV UR5, URZ ;  /* 0x000000ff00057c82 */ /* 0x000fe20008000000 */
[----:B------:R-:W-:-:S12]  /*2af0*/  ULEA UR6, UR45, UR6, 0x18 ;  /* 0x000000062d067291 */ /* 0x000fd8000f8ec0ff */
.L_x_50:
[----:B------:R-:W-:Y:S02]  /*2b00*/  LEA R0, R8, UR6, 0x3 ;  /* 0x0000000608007c11 */ /* 0x000fe4000f8e18ff */
[----:B------:R-:W-:-:S03]  /*2b10*/  SHF.L.U32 R5, R9, 0x1f, RZ ;  /* 0x0000001f09057819 */ /* 0x000fc600000006ff */
[----:B------:R-:W-:Y:S01]  /*2b20*/  VIADD R4, R0, 0xd0 ;  /* 0x000000d000047836 */ /* 0x000fe20000000000 */
[----:B------:R-:W1:Y:S02]  /*2b30*/  SYNCS.PHASECHK.TRANS64.TRYWAIT P0, [R0+URZ+0xc0], R5 ;  /* 0x0000c005000075a7 */ /* 0x000e6400080011ff */
[----:B-1----:R-:W-:Y:S05]  /*2b40*/  @!P0 BRA `(.L_x_47) ;  /* 0x0000009000788947 */ /* 0x002fea0003800000 */
.L_x_151:
[----:B------:R-:W-:Y:S01]  /*2b50*/  ULEA UR4, UR5, UR6, 0x3 ;  /* 0x0000000605047291 */ /* 0x000fe2000f8e18ff */
[----:B------:R-:W-:Y:S01]  /*2b60*/  PRMT R4, RZ, 0x654, R4 ;  /* 0x00000654ff047816 */ /* 0x000fe20000000004 */
[----:B-1----:R-:W-:Y:S01]  /*2b70*/  @!P2 IMAD.MOV.U32 R5, RZ, RZ, 0x10 ;  /* 0x00000010ff05a424 */ /* 0x002fe200078e00ff */
[----:B------:R-:W-:Y:S01]  /*2b80*/  SHF.L.U32 R7, R12, 0x1f, RZ ;  /* 0x0000001f0c077819 */ /* 0x000fe200000006ff */
[----:B------:R-:W-:Y:S01]  /*2b90*/  UIADD3 UR7, UPT, UPT, UR4, 0x80, URZ ;  /* 0x0000008004077890 */ /* 0x000fe2000fffe0ff */
[----:B------:R1:W-:Y:S05]  /*2ba0*/  SYNCS.ARRIVE.TRANS64.RED.A1T0 RZ, [R4+URZ], RZ ;  /* 0x000000ff04ff79a7 */ /* 0x0003ea00081004ff */
[----:B------:R-:W-:Y:S01]  /*2bb0*/  IMAD.U32 R0, RZ, RZ, UR7 ;  /* 0x00000007ff007e24 */ /* 0x000fe2000f8e00ff */
[----:B------:R-:W2:Y:S04]  /*2bc0*/  SYNCS.PHASECHK.TRANS64.TRYWAIT P0, [UR4+0x90], R7 ;  /* 0x00009007ff0075a7 */ /* 0x000ea80008001104 */
[----:B------:R-:W-:Y:S01]  /*2bd0*/  PRMT R13, R3, 0x654, R0 ;  /* 0x00000654030d7816 */ /* 0x000fe20000000000 */
[----:B-12---:R-:W-:Y:S06]  /*2be0*/  @!P0 BRA `(.L_x_48) ;  /* 0x0000009000648947 */ /* 0x006fec0003800000 */
.L_x_153:
[----:B------:R-:W-:Y:S01]  /*2bf0*/  ULEA UR8, UR5, UR6, 0x4 ;  /* 0x0000000605087291 */ /* 0x000fe2000f8e20ff */
[----:B------:R-:W-:Y:S01]  /*2c00*/  SEL R2, R13, R2, !P2 ;  /* 0x000000020d027207 */ /* 0x000fe20005000000 */
[----:B------:R-:W-:Y:S01]  /*2c10*/  UIADD3 UR9, UPT, UPT, UR4, 0x80, URZ ;  /* 0x0000008004097890 */ /* 0x000fe2000fffe0ff */
[----:B-1----:R-:W-:Y:S01]  /*2c20*/  LEA R0, R11, UR6, 0x3 ;  /* 0x000000060b007c11 */ /* 0x002fe2000f8e18ff */
[----:B------:R-:W-:Y:S01]  /*2c30*/  UIADD3 UR8, UPT, UPT, UR8, 0xf0, URZ ;  /* 0x000000f008087890 */ /* 0x000fe2000fffe0ff */
[----:B------:R1:W-:Y:S01]  /*2c40*/  @!P2 SYNCS.ARRIVE.TRANS64.RED RZ, [R2+URZ], R5 ;  /* 0x0000000502ffa9a7 */ /* 0x0003e200080004ff */
[----:B------:R-:W-:Y:S01]  /*2c50*/  UIADD3 UR4, UPT, UPT, UR5, 0x1, URZ ;  /* 0x0000000105047890 */ /* 0x000fe2000fffe0ff */
[----:B------:R-:W-:-:S03]  /*2c60*/  VIADD R8, R8, 0x1 ;  /* 0x0000000108087836 */ /* 0x000fc60000000000 */
[----:B------:R-:W-:Y:S02]  /*2c70*/  UISETP.NE.AND UP0, UPT, UR4, 0x2, UPT ;  /* 0x000000020400788c */ /* 0x000fe4000bf05270 */
[----:B------:R-:W-:Y:S01]  /*2c80*/  ISETP.NE.AND P0, PT, R8, 0x2, PT ;  /* 0x000000020800780c */ /* 0x000fe20003f05270 */
[----:B------:R-:W-:Y:S06]  /*2c90*/  UGETNEXTWORKID.BROADCAST [UR8], [UR9] ;  /* 0x00000000080073ca */ /* 0x000fec0008000100 */
[----:B------:R-:W-:Y:S02]  /*2ca0*/  USEL UR7, URZ, 0x1, UP0 ;  /* 0x00000001ff077887 */ /* 0x000fe40008000000 */
[----:B------:R-:W-:-:S04]  /*2cb0*/  USEL UR5, UR4, URZ, UP0 ;  /* 0x000000ff04057287 */ /* 0x000fc80008000000 */
[----:B------:R-:W-:Y:S02]  /*2cc0*/  LOP3.LUT R12, R12, UR7, RZ, 0x3c, !PT ;  /* 0x000000070c0c7c12 */ /* 0x000fe4000f8e3cff */
[----:B-1----:R-:W-:-:S04]  /*2cd0*/  SHF.L.U32 R5, R10, 0x1f, RZ ;  /* 0x0000001f0a057819 */ /* 0x002fc800000006ff */
[----:B------:R-:W1:Y:S02]  /*2ce0*/  SYNCS.PHASECHK.TRANS64.TRYWAIT P1, [R0+URZ+0x80], R5 ;  /* 0x00008005000075a7 */ /* 0x000e6400080211ff */
[----:B-1----:R-:W-:Y:S05]  /*2cf0*/  @!P1 BRA `(.L_x_49) ;  /* 0x0000009000389947 */ /* 0x002fea0003800000 */
.L_x_154:
[C---:B------:R-:W-:Y:S01]  /*2d00*/  LEA R4, R11.reuse, UR6, 0x4 ;  /* 0x000000060b047c11 */ /* 0x040fe2000f8e20ff */
[----:B-1----:R-:W-:Y:S01]  /*2d10*/  VIADD R0, R0, 0x90 ;  /* 0x0000009000007836 */ /* 0x002fe20000000000 */
[----:B------:R-:W-:Y:S01]  /*2d20*/  SEL R8, R8, RZ, P0 ;  /* 0x000000ff08087207 */ /* 0x000fe20000000000 */
[----:B------:R-:W-:-:S03]  /*2d30*/  VIADD R11, R11, 0x1 ;  /* 0x000000010b0b7836 */ /* 0x000fc60000000000 */
[----:B------:R-:W1:Y:S01]  /*2d40*/  LDS.128 R4, [R4+0xf0] ;  /* 0x0000f00004047984 */ /* 0x000e620000000c00 */
[----:B------:R-:W-:Y:S02]  /*2d50*/  PRMT R0, RZ, 0x654, R0 ;  /* 0x00000654ff007816 */ /* 0x000fe40000000000 */
[C---:B------:R-:W-:Y:S01]  /*2d60*/  ISETP.NE.AND P1, PT, R11.reuse, 0x2, PT ;  /* 0x000000020b00780c */ /* 0x040fe20003f25270 */
[----:B------:R-:W-:Y:S01]  /*2d70*/  @!PT LDS RZ, [RZ] ;  /* 0x00000000fffff984 */ /* 0x000fe20000000800 */
[----:B------:R-:W-:Y:S01]  /*2d80*/  @!PT LDS RZ, [RZ] ;  /* 0x00000000fffff984 */ /* 0x000fe20000000800 */
[----:B------:R-:W-:Y:S01]  /*2d90*/  @!PT LDS RZ, [RZ] ;  /* 0x00000000fffff984 */ /* 0x000fe20000000800 */
[----:B------:R-:W-:Y:S01]  /*2da0*/  @!PT LDS RZ, [RZ] ;  /* 0x00000000fffff984 */ /* 0x000fe20000000800 */
[----:B------:R2:W-:Y:S06]  /*2db0*/  MEMBAR.ALL.CTA ;  /* 0x0000000000007992 */ /* 0x0005ec0000008000 */
[----:B--2---:R-:W2:Y:S01]  /*2dc0*/  FENCE.VIEW.ASYNC.S ;  /* 0x00000000000073c6 */ /* 0x004ea20000000000 */
[----:B------:R-:W-:Y:S01]  /*2dd0*/  SEL R11, R11, RZ, P1 ;  /* 0x000000ff0b0b7207 */ /* 0x000fe20000800000 */
[----:B--2---:R2:W-:Y:S01]  /*2de0*/  SYNCS.ARRIVE.TRANS64.RED.A1T0 RZ, [R0+URZ], RZ ;  /* 0x000000ff00ff79a7 */ /* 0x0045e200081004ff */
[----:B-1----:R-:W-:-:S02]  /*2df0*/  LOP3.LUT P3, RZ, R6, 0x1, RZ, 0xc0, !PT ;  /* 0x0000000106ff7812 */ /* 0x002fc4000786c0ff */
[----:B------:R-:W-:-:S04]  /*2e00*/  SEL R5, RZ, 0x1, P1 ;  /* 0x00000001ff057807 */ /* 0x000fc80000800000 */
[----:B------:R-:W-:Y:S02]  /*2e10*/  LOP3.LUT R10, R10, R5, RZ, 0x3c, !PT ;  /* 0x000000050a0a7212 */ /* 0x000fe400078e3cff */
[----:B--2---:R-:W-:-:S04]  /*2e20*/  SEL R0, RZ, 0x1, P0 ;  /* 0x00000001ff007807 */ /* 0x004fc80000000000 */
[----:B------:R-:W-:Y:S01]  /*2e30*/  LOP3.LUT R9, R9, R0, RZ, 0x3c, !PT ;  /* 0x0000000009097212 */ /* 0x000fe200078e3cff */
[----:B------:R-:W-:Y:S06]  /*2e40*/  @P3 BRA `(.L_x_50) ;  /* 0xfffffffc002c3947 */ /* 0x000fec000383ffff */
[----:B------:R-:W-:Y:S01]  /*2e50*/  ULEA UR4, UR5, UR6, 0x3 ;  /* 0x0000000605047291 */ /* 0x000fe2000f8e18ff */
[----:B------:R-:W-:-:S08]  /*2e60*/  SHF.L.U32 R3, R12, 0x1f, RZ ;  /* 0x0000001f0c037819 */ /* 0x000fd000000006ff */
[----:B------:R-:W1:Y:S02]  /*2e70*/  SYNCS.PHASECHK.TRANS64 P0, [UR4+0x90], R3 ;  /* 0x00009003ff0075a7 */ /* 0x000e640008001004 */
[----:B-1----:R-:W-:Y:S05]  /*2e80*/  @P0 BRA `(.L_x_51) ;  /* 0x0000000000080947 */ /* 0x002fea0003800000 */
[----:B------:R-:W1:Y:S02]  /*2e90*/  SYNCS.PHASECHK.TRANS64.TRYWAIT P0, [UR4+0x90], R3 ;  /* 0x00009003ff0075a7 */ /* 0x000e640008001104 */
[----:B-1----:R-:W-:Y:S05]  /*2ea0*/  @!P0 BRA `(.L_x_52) ;  /* 0x0000008c00e08947 */ /* 0x002fea0003800000 */
.L_x_51:
[----:B------:R-:W-:-:S04]  /*2eb0*/  UIADD3 UR7, UPT, UPT, UR5, 0x1, URZ ;  /* 0x0000000105077890 */ /* 0x000fc8000fffe0ff */
[----:B------:R-:W-:-:S04]  /*2ec0*/  UISETP.NE.AND UP0, UPT, UR7, 0x2, UPT ;  /* 0x000000020700788c */ /* 0x000fc8000bf05270 */
[----:B------:R-:W-:Y:S02]  /*2ed0*/  USEL UR8, URZ, 0x1, UP0 ;  /* 0x00000001ff087887 */ /* 0x000fe40008000000 */
[----:B------:R-:W-:-:S04]  /*2ee0*/  USEL UR7, UR7, URZ, UP0 ;  /* 0x000000ff07077287 */ /* 0x000fc80008000000 */
[----:B------:R-:W-:Y:S01]  /*2ef0*/  ULEA UR7, UR7, UR6, 0x3 ;  /* 0x0000000607077291 */ /* 0x000fe2000f8e18ff */
[----:B-1----:R-:W-:-:S04]  /*2f00*/  LOP3.LUT R3, R12, UR8, RZ, 0x3c, !PT ;  /* 0x000000080c037c12 */ /* 0x002fc8000f8e3cff */
[----:B------:R-:W-:-:S04]  /*2f10*/  SHF.L.U32 R0, R3, 0x1f, RZ ;  /* 0x0000001f03007819 */ /* 0x000fc800000006ff */
[----:B------:R-:W1:Y:S02]  /*2f20*/  SYNCS.PHASECHK.TRANS64 P0, [UR7+0x90], R0 ;  /* 0x00009000ff0075a7 */ /* 0x000e640008001007 */
[----:B-1----:R-:W-:Y:S05]  /*2f30*/  @P0 EXIT ;  /* 0x000000000000094d */ /* 0x002fea0003800000 */
[----:B------:R-:W-:Y:S02]  /*2f40*/  SHF.L.U32 R3, R3, 0x1f, RZ ;  /* 0x0000001f03037819 */ /* 0x000fe400000006ff */
[----:B------:R-:W-:-:S07]  /*2f50*/  MOV R0, UR7 ;  /* 0x0000000700007c02 */ /* 0x000fce0008000f00 */
.L_x_53:
[----:B-1----:R1:W2:Y:S02]  /*2f60*/  SYNCS.PHASECHK.TRANS64.TRYWAIT P0, [R0+URZ+0x90], R3 ;  /* 0x00009003000075a7 */ /* 0x0022a400080011ff */
[----:B--2---:R-:W-:Y:S05]  /*2f70*/  @!P0 NANOSLEEP.SYNCS 0x989680 ;  /* 0x009896800000895d */ /* 0x004fea0003900000 */
[----:B------:R-:W2:Y:S02]  /*2f80*/  @!P0 SYNCS.PHASECHK.TRANS64 P0, [R0+URZ+0x90], R3 ;  /* 0x00009003000085a7 */ /* 0x000ea400080010ff */
[----:B--2---:R-:W-:Y:S05]  /*2f90*/  @P0 EXIT ;  /* 0x000000000000094d */ /* 0x004fea0003800000 */
[----:B------:R-:W-:Y:S05]  /*2fa0*/  BRA `(.L_x_53) ;  /* 0xfffffffc00ec7947 */ /* 0x000fea000383ffff */
.L_x_46:
[----:B------:R-:W-:Y:S05]  /*2fb0*/  BRA.U UP4, `(.L_x_54) ;  /* 0x00000011043c7547 */ /* 0x000fea000b800000 */
[----:B------:R-:W-:Y:S01]  /*2fc0*/  UMOV UR4, 0x40 ;  /* 0x0000004000047882 */ /* 0x000fe20000000000 */
[----:B------:R-:W-:Y:S01]  /*2fd0*/  NOP ;  /* 0x0000000000007918 */ /* 0x000fe20000000000 */
[----:B------:R-:W-:Y:S01]  /*2fe0*/  ULEA UR5, UR45, UR4, 0x18 ;  /* 0x000000042d057291 */ /* 0x000fe2000f8ec0ff */
[----:B------:R-:W-:Y:S02]  /*2ff0*/  UMOV UR6, 0x400 ;  /* 0x0000040000067882 */ /* 0x000fe40000000000 */
[----:B------:R-:W-:-:S06]  /*3000*/  ULEA UR6, UR45, UR6, 0x18 ;  /* 0x000000062d067291 */ /* 0x000fcc000f8ec0ff */
[----:B------:R-:W1:Y:S02]  /*3010*/  LDS.U8 R3, [UR5+0x1c] ;  /* 0x00001c05ff037984 */ /* 0x000e640008000000 */
[----:B-1----:R-:W-:-:S13]  /*3020*/  ISETP.NE.AND P0, PT, R3, RZ, PT ;  /* 0x000000ff0300720c */ /* 0x002fda0003f05270 */
[----:B------:R-:W-:Y:S05]  /*3030*/  @P0 BRA `(.L_x_55) ;  /* 0x0000000400080947 */ /* 0x000fea0003800000 */
[----:B------:R-:W-:Y:S02]  /*3040*/  UISETP.NE.U32.AND UP1, UPT, UR27, 0x1, UPT ;  /* 0x000000011b00788c */ /* 0x000fe4000bf25070 */
[----:B------:R-:W-:-:S07]  /*3050*/  UIADD3 UR7, UPT, UPT, UR5, 0x8, URZ ;  /* 0x0000000805077890 */ /* 0x000fce000fffe0ff */
[----:B------:R-:W-:Y:S05]  /*3060*/  BRA.U !UP1, `(.L_x_56) ;  /* 0x00000001099c7547 */ /* 0x000fea000b800000 */
[----:B------:R-:W-:Y:S01]  /*3070*/  ELECT P0, URZ, PT ;  /* 0x0000000000ff782f */ /* 0x000fe20003800000 */
[----:B------:R-:W-:-:S12]  /*3080*/  BSSY B0, `(.L_x_56) ;  /* 0x0000025000007945 */ /* 0x000fd80003800000 */
[----:B------:R-:W-:Y:S05]  /*3090*/  @!P0 BRA `(.L_x_57) ;  /* 0x00000000008c8947 */ /* 0x000fea0003800000 */
[----:B------:R-:W-:-:S05]  /*30a0*/  UMOV UR4, 0x10 ;  /* 0x0000001000047882 */ /* 0x000fca0000000000 */
[----:B------:R-:W-:Y:S04]  /*30b0*/  DEPBAR.LE SB1, 0x36 ;  /* 0x00009d800000791a */ /* 0x000fe80000000000 */
[----:B------:R-:W1:Y:S02]  /*30c0*/  UTCATOMSWS.2CTA.FIND_AND_SET.ALIGN UP0, UR4, UR4 ;  /* 0x00000004000475e3 */ /* 0x000e640008200800 */
[----:B-1----:R-:W-:Y:S01]  /*30d0*/  MOV R10, UR4 ;  /* 0x00000004000a7c02 */ /* 0x002fe20008000f00 */
[----:B------:R-:W-:Y:S06]  /*30e0*/  BRA.U UP0, `(.L_x_58) ;  /* 0x0000000100187547 */ /* 0x000fec000b800000 */
.L_x_59:
[----:B------:R-:W-:Y:S05]  /*30f0*/  NANOSLEEP 0x64 ;  /* 0x000000640000795d */ /* 0x000fea0003800000 */
[----:B------:R-:W-:-:S05]  /*3100*/  UMOV UR4, 0x10 ;  /* 0x0000001000047882 */ /* 0x000fca0000000000 */
[----:B------:R-:W-:Y:S04]  /*3110*/  DEPBAR.LE SB1, 0x36 ;  /* 0x00009d800000791a */ /* 0x000fe80000000000 */
[----:B------:R-:W1:Y:S02]  /*3120*/  UTCATOMSWS.2CTA.FIND_AND_SET.ALIGN UP0, UR4, UR4 ;  /* 0x00000004000475e3 */ /* 0x000e640008200800 */
[----:B-1----:R-:W-:Y:S01]  /*3130*/  MOV R10, UR4 ;  /* 0x00000004000a7c02 */ /* 0x002fe20008000f00 */
[----:B------:R-:W-:Y:S05]  /*3140*/  BRA.U !UP0, `(.L_x_59) ;  /* 0xfffffffd08e87547 */ /* 0x000fea000b83ffff */
.L_x_58:
[----:B------:R-:W1:Y:S01]  /*3150*/  LDS R6, [UR5+0x10] ;  /* 0x00001005ff067984 */ /* 0x000e620008000800 */
[----:B------:R-:W-:Y:S01]  /*3160*/  IMAD.U32 R3, RZ, RZ, UR6 ;  /* 0x00000006ff037e24 */ /* 0x000fe2000f8e00ff */
[----:B------:R-:W-:-:S03]  /*3170*/  MOV R4, UR28 ;  /* 0x0000001c00047c02 */ /* 0x000fc60008000f00 */
[----:B------:R-:W-:Y:S01]  /*3180*/  VIADD R3, R3, 0x110 ;  /* 0x0000011003037836 */ /* 0x000fe20000000000 */
[----:B-1----:R-:W-:-:S04]  /*3190*/  SHF.L.U32 R6, R6, 0x1f, RZ ;  /* 0x0000001f06067819 */ /* 0x002fc800000006ff */
[----:B------:R-:W1:Y:S02]  /*31a0*/  SYNCS.PHASECHK.TRANS64.TRYWAIT P0, [UR5+0x8], R6 ;  /* 0x00000806ff0075a7 */ /* 0x000e640008001105 */
[----:B-1----:R-:W-:Y:S05]  /*31b0*/  @P0 BRA `(.L_x_60) ;  /* 0x0000000000080947 */ /* 0x002fea0003800000 */
[----:B------:R-:W1:Y:S02]  /*31c0*/  SYNCS.PHASECHK.TRANS64.TRYWAIT P0, [UR5+0x8], R6 ;  /* 0x00000806ff0075a7 */ /* 0x000e640008001105 */
[----:B-1----:R-:W-:Y:S05]  /*31d0*/  @!P0 BRA `(.L_x_61) ;  /* 0x0000008c002c8947 */ /* 0x002fea0003800000 */
.L_x_60:
[----:B------:R-:W-:Y:S01]  /*31e0*/  PRMT R4, R4, 0x654, R3 ;  /* 0x0000065404047816 */ /* 0x000fe20000000003 */
[----:B------:R-:W-:Y:S01]  /*31f0*/  HFMA2 R3, -RZ, RZ, 0, 5.9604644775390625e-08 ;  /* 0x00000001ff037431 */ /* 0x000fe200000001ff */
[----:B------:R-:W-:Y:S01]  /*3200*/  UPRMT UR4, UR28, 0x654, UR7 ;  /* 0x000006541c047896 */ /* 0x000fe20008000007 */
[----:B------:R-:W-:Y:S02]  /*3210*/  IMAD.MOV.U32 R7, RZ, RZ, 0xffff ;  /* 0x0000ffffff077424 */ /* 0x000fe400078e00ff */
[----:B-1----:R-:W-:Y:S02]  /*3220*/  IMAD.MOV.U32 R6, RZ, RZ, 0x4 ;  /* 0x00000004ff067424 */ /* 0x002fe400078e00ff */
[----:B------:R-:W-:Y:S01]  /*3230*/  IMAD.SHL.U32 R9, R10, 0x20, RZ ;  /* 0x000000200a097824 */ /* 0x000fe200078e00ff */
[----:B------:R-:W-:Y:S02]  /*3240*/  MOV R5, UR4 ;  /* 0x0000000400057c02 */ /* 0x000fe40008000f00 */
[-C--:B------:R-:W-:Y:S01]  /*3250*/  SHF.L.U32 R8, R7, R10.reuse, RZ ;  /* 0x0000000a07087219 */ /* 0x080fe200000006ff */
[----:B------:R1:W-:Y:S01]  /*3260*/  SYNCS.ARRIVE.TRANS64.RED RZ, [UR4], R6 ;  /* 0x00000006ffff79a7 */ /* 0x0003e20008000404 */
[----:B------:R-:W-:Y:S01]  /*3270*/  SHF.L.U32 R7, R3, R10, RZ ;  /* 0x0000000a03077219 */ /* 0x000fe200000006ff */
[----:B------:R1:W-:Y:S04]  /*3280*/  STS [UR6+0x110], R9 ;  /* 0x00011009ff007988 */ /* 0x0003e80008000806 */
[----:B------:R1:W-:Y:S04]  /*3290*/  STAS [R4.64], R10 ;  /* 0x0000000a04007dbd */ /* 0x0003e8000c0008ff */
[----:B------:R1:W-:Y:S04]  /*32a0*/  ATOMS.OR RZ, [UR5+0x14], R8 ;  /* 0x00001408ffff798c */ /* 0x0003e8000b000005 */
[----:B------:R1:W-:Y:S04]  /*32b0*/  ATOMS.OR RZ, [UR5+0x18], R7 ;  /* 0x00001807ffff798c */ /* 0x0003e8000b000005 */
[----:B------:R1:W-:Y:S02]  /*32c0*/  ATOMS.XOR RZ, [UR5+0x10], R3 ;  /* 0x00001003ffff798c */ /* 0x0003e4000b800005 */
.L_x_57:
[----:B------:R-:W-:Y:S05]  /*32d0*/  BSYNC B0 ;  /* 0x0000000000007941 */ /* 0x000fea0003800000 */
.L_x_56:
[----:B------:R-:W-:Y:S05]  /*32e0*/  BRA.U UP1, `(.L_x_62) ;  /* 0x00000001016c7547 */ /* 0x000fea000b800000 */
[----:B------:R-:W-:-:S03]  /*32f0*/  UMOV UR4, 0xffffffff ;  /* 0xffffffff00047882 */ /* 0x000fc60000000000 */
[----:B------:R-:W-:Y:S05]  /*3300*/  BRA.DIV UR4, `(.L_x_63) ;  /* 0x0000008a04f87947 */ /* 0x000fea000b800000 */
[----:B------:R-:W-:-:S13]  /*3310*/  ELECT P0, URZ, PT ;  /* 0x0000000000ff782f */ /* 0x000fda0003800000 */
.L_x_158:
[----:B------:R-:W-:Y:S05]  /*3320*/  @!P0 BRA `(.L_x_62) ;  /* 0x00000000005c8947 */ /* 0x000fea0003800000 */
[----:B-1----:R-:W1:Y:S02]  /*3330*/  LDS R4, [UR5+0x10] ;  /* 0x00001005ff047984 */ /* 0x002e640008000800 */
[----:B-1----:R-:W-:-:S04]  /*3340*/  SHF.L.U32 R4, R4, 0x1f, RZ ;  /* 0x0000001f04047819 */ /* 0x002fc800000006ff */
[----:B------:R-:W1:Y:S02]  /*3350*/  SYNCS.PHASECHK.TRANS64.TRYWAIT P0, [UR5+0x8], R4 ;  /* 0x00000804ff0075a7 */ /* 0x000e640008001105 */
[----:B-1----:R-:W-:Y:S05]  /*3360*/  @P0 BRA `(.L_x_64) ;  /* 0x0000000000080947 */ /* 0x002fea0003800000 */
[----:B------:R-:W1:Y:S02]  /*3370*/  SYNCS.PHASECHK.TRANS64.TRYWAIT P0, [UR5+0x8], R4 ;  /* 0x00000804ff0075a7 */ /* 0x000e640008001105 */
[----:B-1----:R-:W-:Y:S05]  /*3380*/  @!P0 BRA `(.L_x_65) ;  /* 0x0000008800fc8947 */ /* 0x002fea0003800000 */
.L_x_64:
[----:B------:R-:W2:Y:S01]  /*3390*/  LDS R6, [UR6+0x110] ;  /* 0x00011006ff067984 */ /* 0x000ea20008000800 */
[----:B-1----:R-:W-:Y:S02]  /*33a0*/  HFMA2 R3, -RZ, RZ, 0, 5.9604644775390625e-08 ;  /* 0x00000001ff037431 */ /* 0x002fe400000001ff */
[----:B------:R-:W-:Y:S01]  /*33b0*/  IMAD.MOV.U32 R4, RZ, RZ, 0xffff ;  /* 0x0000ffffff047424 */ /* 0x000fe200078e00ff */
[----:B------:R-:W-:Y:S01]  /*33c0*/  UPRMT UR4, UR28, 0x654, UR7 ;  /* 0x000006541c047896 */ /* 0x000fe20008000007 */
[----:B--2---:R-:W-:-:S03]  /*33d0*/  IMAD.SHL.U32 R5, R6, 0x20, RZ ;  /* 0x0000002006057824 */ /* 0x004fc600078e00ff */
[-C--:B------:R-:W-:Y:S02]  /*33e0*/  SHF.L.U32 R4, R4, R6.reuse, RZ ;  /* 0x0000000604047219 */ /* 0x080fe400000006ff */
[----:B------:R-:W-:Y:S01]  /*33f0*/  SHF.L.U32 R6, R3, R6, RZ ;  /* 0x0000000603067219 */ /* 0x000fe200000006ff */
[----:B------:R2:W-:Y:S04]  /*3400*/  STS [UR6+0x110], R5 ;  /* 0x00011005ff007988 */ /* 0x0005e80008000806 */
[----:B------:R2:W-:Y:S04]  /*3410*/  ATOMS.OR RZ, [UR5+0x14], R4 ;  /* 0x00001404ffff798c */ /* 0x0005e8000b000005 */
[----:B------:R2:W-:Y:S01]  /*3420*/  ATOMS.OR RZ, [UR5+0x18], R6 ;  /* 0x00001806ffff798c */ /* 0x0005e2000b000005 */
[----:B------:R-:W-:Y:S03]  /*3430*/  SYNCS.ARRIVE.TRANS64.RED.A1T0 RZ, [UR4], RZ ;  /* 0x000000ffffff79a7 */ /* 0x000fe60008100404 */
[----:B------:R2:W-:Y:S01]  /*3440*/  ATOMS.XOR RZ, [UR5+0x10], R3 ;  /* 0x00001003ffff798c */ /* 0x0005e2000b800005 */
[----:B------:R-:W-:Y:S05]  /*3450*/  BRA `(.L_x_62) ;  /* 0x0000000000107947 */ /* 0x000fea0003800000 */
.L_x_55:
[----:B------:R-:W-:Y:S02]  /*3460*/  MOV R3, 0xffffffff ;  /* 0xffffffff00037802 */ /* 0x000fe40000000f00 */
[----:B------:R-:W-:-:S03]  /*3470*/  MOV R4, 0x34a0 ;  /* 0x000034a000047802 */ /* 0x000fc60000000f00 */
[----:B------:R1:W-:Y:S04]  /*3480*/  STS [UR6+0x110], R3 ;  /* 0x00011003ff007988 */ /* 0x0003e80008000806 */
[----:B-1---5:R-:W-:Y:S05]  /*3490*/  CALL.REL.NOINC `($__internal_1_$__cuda_sm10x_tcgen05_guardrail_trap_phase_invalid_during_alloc) ;  /* 0x00000090009c7944 */ /* 0x022fea0003c00000 */
.L_x_62:
[----:B------:R-:W-:Y:S05]  /*34a0*/  WARPSYNC.ALL ;  /* 0x0000000000007948 */ /* 0x000fea0003800000 */
[----:B------:R-:W3:Y:S01]  /*34b0*/  S2UR UR4, SR_CgaCtaId ;  /* 0x00000000000479c3 */ /* 0x000ee20000008800 */
[----:B------:R-:W-:Y:S01]  /*34c0*/  UMOV UR13, 0x400 ;  /* 0x00000400000d7882 */ /* 0x000fe20000000000 */
[----:B------:R-:W-:-:S06]  /*34d0*/  NOP ;  /* 0x0000000000007918 */ /* 0x000fcc0000000000 */
[----:B------:R-:W-:Y:S06]  /*34e0*/  BAR.ARV 0x6, 0xa0 ;  /* 0x0182800000007b1d */ /* 0x000fec0000002000 */
[----:B------:R-:W4:Y:S01]  /*34f0*/  LDCU UR6, c[0x0][0x38c] ;  /* 0x00007180ff0677ac */ /* 0x000f220008000800 */
[----:B------:R-:W-:Y:S01]  /*3500*/  LOP3.LUT R0, R0, 0xffff, RZ, 0xc0, !PT ;  /* 0x0000ffff00007812 */ /* 0x000fe200078ec0ff */
[----:B-1----:R-:W-:Y:S01]  /*3510*/  IMAD.MOV.U32 R9, RZ, RZ, 0x1 ;  /* 0x00000001ff097424 */ /* 0x002fe200078e00ff */
[----:B------:R-:W-:Y:S01]  /*3520*/  LOP3.LUT R2, R2, 0xffff, RZ, 0xc0, !PT ;  /* 0x0000ffff02027812 */ /* 0x000fe200078ec0ff */
[----:B------:R-:W-:Y:S01]  /*3530*/  IMAD.MOV.U32 R8, RZ, RZ, RZ ;  /* 0x000000ffff087224 */ /* 0x000fe200078e00ff */
[----:B------:R-:W-:Y:S01]  /*3540*/  R2UR UR24, R0 ;  /* 0x00000000001872ca */ /* 0x000fe200000e0000 */
[----:B------:R-:W-:Y:S01]  /*3550*/  UMOV UR20, URZ ;  /* 0x000000ff00147c82 */ /* 0x000fe20008000000 */
[----:B------:R-:W-:Y:S01]  /*3560*/  R2UR UR16, R2 ;  /* 0x00000000021072ca */ /* 0x000fe200000e0000 */
[----:B------:R-:W-:Y:S01]  /*3570*/  UMOV UR10, URZ ;  /* 0x000000ff000a7c82 */ /* 0x000fe20008000000 */
[----:B------:R-:W-:-:S02]  /*3580*/  UISETP.NE.AND UP3, UPT, UR27, URZ, UPT ;  /* 0x000000ff1b00728c */ /* 0x000fc4000bf65270 */
[----:B---3--:R-:W-:Y:S01]  /*3590*/  ULEA UR13, UR4, UR13, 0x18 ;  /* 0x0000000d040d7291 */ /* 0x008fe2000f8ec0ff */
[----:B------:R-:W-:Y:S01]  /*35a0*/  UMOV UR11, URZ ;  /* 0x000000ff000b7c82 */ /* 0x000fe20008000000 */
[----:B------:R-:W-:Y:S02]  /*35b0*/  UMOV UR22, 0x0 ;  /* 0x0000000000167882 */ /* 0x000fe40000000000 */
[----:B------:R-:W-:Y:S02]  /*35c0*/  UIADD3 UR5, UPT, UPT, UR13, 0xc400, URZ ;  /* 0x0000c4000d057890 */ /* 0x000fe4000fffe0ff */
[----:B------:R-:W-:Y:S02]  /*35d0*/  UIADD3 UR4, UPT, UPT, UR13, 0xf400, URZ ;  /* 0x0000f4000d047890 */ /* 0x000fe4000fffe0ff */
[----:B----4-:R-:W-:Y:S01]  /*35e0*/  UIADD3 UR6, UPT, UPT, UR6, 0x1f, URZ ;  /* 0x0000001f06067890 */ /* 0x010fe2000fffe0ff */
[----:B--2---:R-:W1:Y:S01]  /*35f0*/  LDS R3, [UR13+0x110] ;  /* 0x0001100dff037984 */ /* 0x004e620008000800 */
[----:B------:R-:W-:-:S02]  /*3600*/  USHF.R.U32.HI UR5, URZ, 0x4, UR5 ;  /* 0x00000004ff057899 */ /* 0x000fc40008011605 */
[----:B------:R-:W-:Y:S02]  /*3610*/  USHF.R.S32.HI UR21, URZ, 0x1f, UR6 ;  /* 0x0000001fff157899 */ /* 0x000fe40008011406 */
[----:B------:R-:W-:Y:S02]  /*3620*/  USHF.R.U32.HI UR4, URZ, 0x4, UR4 ;  /* 0x00000004ff047899 */ /* 0x000fe40008011604 */
[----:B------:R-:W-:Y:S02]  /*3630*/  ULEA.HI UR21, UR21, UR6, URZ, 0x5 ;  /* 0x0000000615157291 */ /* 0x000fe4000f8f28ff */
[----:B------:R-:W-:Y:S02]  /*3640*/  ULOP3.LUT UR5, UR5, 0x3fff, URZ, 0xc0, !UPT ;  /* 0x00003fff05057892 */ /* 0x000fe4000f8ec0ff */
[----:B------:R-:W-:Y:S02]  /*3650*/  USHF.R.S32.HI UR21, URZ, 0x5, UR21 ;  /* 0x00000005ff157899 */ /* 0x000fe40008011415 */
[----:B------:R-:W-:-:S02]  /*3660*/  ULOP3.LUT UR18, UR4, 0x3fff, URZ, 0xc0, !UPT ;  /* 0x00003fff04127892 */ /* 0x000fc4000f8ec0ff */
[----:B------:R-:W-:Y:S02]  /*3670*/  UISETP.LT.AND UP0, UPT, UR21, 0x1, UPT ;  /* 0x000000011500788c */ /* 0x000fe4000bf01270 */
[----:B------:R-:W-:Y:S02]  /*3680*/  ULOP3.LUT UR17, UR5, 0x10000, URZ, 0xfc, !UPT ;  /* 0x0001000005117892 */ /* 0x000fe4000f8efcff */
[----:B------:R-:W-:Y:S02]  /*3690*/  ULOP3.LUT UR18, UR18, 0x10000, URZ, 0xfc, !UPT ;  /* 0x0001000012127892 */ /* 0x000fe4000f8efcff */
[----:B------:R-:W-:Y:S01]  /*36a0*/  USEL UR25, UR21, 0x1, !UP0 ;  /* 0x0000000115197887 */ /* 0x000fe2000c000000 */
[----:B------:R-:W-:Y:S01]  /*36b0*/  UMOV UR23, 0x10400490 ;  /* 0x1040049000177882 */ /* 0x000fe20000000000 */
[----:B-1----:R-:W-:Y:S02]  /*36c0*/  R2UR UR26, R3 ;  /* 0x00000000031a72ca */ /* 0x002fe400000e0000 */
[----:B------:R-:W-:-:S13]  /*36d0*/  CS2R R2, SRZ ;  /* 0x0000000000027805 */ /* 0x000fda000001ff00 */
.L_x_73:
[C---:B------:R-:W-:Y:S02]  /*36e0*/  LEA R0, R8.reuse, UR13, 0x3 ;  /* 0x0000000d08007c11 */ /* 0x040fe4000f8e18ff */
[----:B------:R-:W-:Y:S02]  /*36f0*/  SHF.L.U32 R5, R3, 0x1f, RZ ;  /* 0x0000001f03057819 */ /* 0x000fe400000006ff */
[----:B------:R-:W-:Y:S02]  /*3700*/  LEA R4, R8, UR13, 0x4 ;  /* 0x0000000d08047c11 */ /* 0x000fe4000f8e20ff */
[----:B------:R-:W1:Y:S02]  /*3710*/  SYNCS.PHASECHK.TRANS64.TRYWAIT P0, [R0+URZ+0x80], R5 ;  /* 0x00008005000075a7 */ /* 0x000e6400080011ff */
[----:B-1-3--:R-:W-:Y:S05]  /*3720*/  @!P0 BRA `(.L_x_66) ;  /* 0x00000088002c8947 */ /* 0x00afea0003800000 */
.L_x_159:
[----:B-1----:R-:W1:Y:S01]  /*3730*/  LDS.128 R4, [R4+0xf0] ;  /* 0x0000f00004047984 */ /* 0x002e620000000c00 */
[----:B------:R-:W-:Y:S02]  /*3740*/  VIADD R0, R0, 0x90 ;  /* 0x0000009000007836 */ /* 0x000fe40000000000 */
[----:B------:R-:W-:Y:S01]  /*3750*/  VIADD R8, R8, 0x1 ;  /* 0x0000000108087836 */ /* 0x000fe20000000000 */
[----:B------:R-:W-:Y:S01]  /*3760*/  @!PT LDS RZ, [RZ] ;  /* 0x00000000fffff984 */ /* 0x000fe20000000800 */
[----:B------:R-:W-:Y:S01]  /*3770*/  @!PT LDS RZ, [RZ] ;  /* 0x00000000fffff984 */ /* 0x000fe20000000800 */
[----:B------:R-:W-:Y:S01]  /*3780*/  @!PT LDS RZ, [RZ] ;  /* 0x00000000fffff984 */ /* 0x000fe20000000800 */
[----:B------:R-:W-:Y:S01]  /*3790*/  @!PT LDS RZ, [RZ] ;  /* 0x00000000fffff984 */ /* 0x000fe20000000800 */
[----:B------:R2:W-:Y:S06]  /*37a0*/  MEMBAR.ALL.CTA ;  /* 0x0000000000007992 */ /* 0x0005ec0000008000 */
[----:B--2---:R-:W2:Y:S01]  /*37b0*/  FENCE.VIEW.ASYNC.S ;  /* 0x00000000000073c6 */ /* 0x004ea20000000000 */
[----:B------:R-:W-:-:S04]  /*37c0*/  PRMT R0, RZ, 0x654, R0 ;  /* 0x00000654ff007816 */ /* 0x000fc80000000000 */
[----:B--2---:R2:W-:Y:S01]  /*37d0*/  SYNCS.ARRIVE.TRANS64.RED.A1T0 RZ, [R0+URZ], RZ ;  /* 0x000000ff00ff79a7 */ /* 0x0045e200081004ff */
[----:B-1----:R-:W-:Y:S01]  /*37e0*/  LOP3.LUT P1, RZ, R6, 0x1, RZ, 0xc0, !PT ;  /* 0x0000000106ff7812 */ /* 0x002fe2000782c0ff */
[----:B--2---:R-:W-:-:S12]  /*37f0*/  BRA.U UP3, `(.L_x_67) ;  /* 0x0000000103cc7547 */ /* 0x004fd8000b800000 */
[----:B------:R-:W1:Y:S01]  /*3800*/  LDCU UR4, c[0x0][0x38c] ;  /* 0x00007180ff0477ac */ /* 0x000e620008000800 */
[----:B------:R-:W-:Y:S02]  /*3810*/  PLOP3.LUT P2, PT, PT, PT, PT, 0x80, 0x8 ;  /* 0x000000000008781c */ /* 0x000fe40003f4f070 */
[----:B------:R-:W-:Y:S01]  /*3820*/  SHF.L.U32 R5, R9, 0x1f, RZ ;  /* 0x0000001f09057819 */ /* 0x000fe200000006ff */
[----:B------:R-:W-:Y:S02]  /*3830*/  ULEA UR19, UR20, UR13, 0x3 ;  /* 0x0000000d14137291 */ /* 0x000fe4000f8e18ff */
[----:B-1----:R-:W-:-:S06]  /*3840*/  UISETP.GE.AND UP0, UPT, UR4, 0x1, UPT ;  /* 0x000000010400788c */ /* 0x002fcc000bf06270 */
[----:B------:R-:W-:-:S05]  /*3850*/  PLOP3.LUT P0, PT, PT, PT, UP0, 0x80, 0x8 ;  /* 0x000000000008781c */ /* 0x000fca0003f0f008 */
[----:B------:R-:W-:-:S08]  /*3860*/  @UP0 ULEA UR4, UR10, UR13, 0x3 ;  /* 0x0000000d0a040291 */ /* 0x000fd0000f8e18ff */
[----:B------:R-:W-:-:S04]  /*3870*/  @P0 SHF.L.U32 R0, R2, 0x1f, RZ ;  /* 0x0000001f02000819 */ /* 0x000fc800000006ff */
[----:B------:R1:W2:Y:S01]  /*3880*/  @P0 SYNCS.PHASECHK.TRANS64.TRYWAIT P2, [UR4], R0 ;  /* 0x00000000ff0005a7 */ /* 0x0002a20008041104 */
[----:B------:R-:W3:Y:S02]  /*3890*/  SYNCS.PHASECHK.TRANS64.TRYWAIT P0, [UR19+0xb0], R5 ;  /* 0x0000b005ff0075a7 */ /* 0x000ee40008001113 */
[----:B-123--:R-:W-:Y:S05]  /*38a0*/  @!P0 BRA `(.L_x_68) ;  /* 0x0000008400e08947 */ /* 0x00efea0003800000 */
.L_x_161:
[----:B------:R-:W-:Y:S01]  /*38b0*/  UMOV UR14, UR11 ;  /* 0x0000000b000e7c82 */ /* 0x000fe20008000000 */
[----:B------:R-:W-:Y:S05]  /*38c0*/  BRA.U !UP0, `(.L_x_69) ;  /* 0x0000000108887547 */ /* 0x000fea000b800000 */
[----:B------:R-:W-:Y:S02]  /*38d0*/  UIADD3 UR14, UPT, UPT, UR25, UR11, URZ ;  /* 0x0000000b190e7290 */ /* 0x000fe4000fffe0ff */
[----:B------:R-:W-:Y:S02]  /*38e0*/  ULEA UR15, UR20, UR26, 0x8 ;  /* 0x0000001a140f7291 */ /* 0x000fe4000f8e40ff */
[----:B------:R-:W-:Y:S01]  /*38f0*/  UPLOP3.LUT UP2, UPT, UPT, UPT, UPT, 0x40, 0x4 ;  /* 0x000000000004789c */ /* 0x000fe20003f4e870 */
[----:B------:R-:W-:Y:S01]  /*3900*/  UMOV UR12, UR21 ;  /* 0x00000015000c7c82 */ /* 0x000fe20008000000 */
[----:B------:R-:W-:-:S09]  /*3910*/  UMOV UR5, UR10 ;  /* 0x0000000a00057c82 */ /* 0x000fd20008000000 */
.L_x_72:
[----:B--2---:R-:W-:Y:S01]  /*3920*/  ULEA UR6, UR5, UR13, 0x3 ;  /* 0x0000000d05067291 */ /* 0x004fe2000f8e18ff */
[----:B---3--:R-:W-:Y:S11]  /*3930*/  @P2 BRA `(.L_x_70) ;  /* 0x00000000000c2947 */ /* 0x008ff60003800000 */
[----:B-1----:R-:W-:Y:S04]  /*3940*/  SHF.L.U32 R5, R2, 0x1f, RZ ;  /* 0x0000001f02057819 */ /* 0x002fe800000006ff */
[----:B------:R-:W1:Y:S02]  /*3950*/  SYNCS.PHASECHK.TRANS64.TRYWAIT P0, [UR6], R5 ;  /* 0x00000005ff0075a7 */ /* 0x000e640008001106 */
[----:B-1----:R-:W-:Y:S05]  /*3960*/  @!P0 BRA `(.L_x_71) ;  /* 0x0000008400c88947 */ /* 0x002fea0003800000 */
.L_x_70:
[----:B------:R-:W-:Y:S01]  /*3970*/  UISETP.NE.AND UP0, UPT, UR12, 0x1, UPT ;  /* 0x000000010c00788c */ /* 0x000fe2000bf05270 */
[----:B------:R-:W-:Y:S01]  /*3980*/  PLOP3.LUT P2, PT, PT, PT, PT, 0x80, 0x8 ;  /* 0x000000000008781c */ /* 0x000fe20003f4f070 */
[----:B------:R-:W-:Y:S02]  /*3990*/  UIADD3 UR4, UPT, UPT, UR5, 0x1, URZ ;  /* 0x0000000105047890 */ /* 0x000fe4000fffe0ff */
[----:B------:R-:W-:Y:S02]  /*39a0*/  ULEA UR8, UR5, UR18, 0x8 ;  /* 0x0000001205087291 */ /* 0x000fe4000f8e40ff */
[----:B------:R-:W-:Y:S01]  /*39b0*/  UISETP.NE.AND UP1, UPT, UR4, 0x3, UPT ;  /* 0x000000030400788c */ /* 0x000fe2000bf25270 */
[----:B------:R-:W-:Y:S01]  /*39c0*/  PLOP3.LUT P0, PT, PT, PT, UP0, 0x80, 0x8 ;  /* 0x000000000008781c */ /* 0x000fe20003f0f008 */
[----:B------:R-:W-:Y:S02]  /*39d0*/  UIADD3 UR11, UPT, UPT, UR11, 0x1, URZ ;  /* 0x000000010b0b7890 */ /* 0x000fe4000fffe0ff */
[----:B------:R-:W-:Y:S02]  /*39e0*/  USEL UR7, URZ, 0x1, UP1 ;  /* 0x00000001ff077887 */ /* 0x000fe40008800000 */
[----:B------:R-:W-:Y:S01]  /*39f0*/  USEL UR10, UR4, URZ, UP1 ;  /* 0x000000ff040a7287 */ /* 0x000fe20008800000 */
[----:B------:R-:W-:Y:S01]  /*3a00*/  UMOV UR9, 0xc0004010 ;  /* 0xc000401000097882 */ /* 0x000fe20000000000 */
[----:B------:R-:W-:Y:S02]  /*3a10*/  UIADD3 UR12, UPT, UPT, UR12, -0x1, URZ ;  /* 0xffffffff0c0c7890 */ /* 0x000fe4000fffe0ff */
[----:B------:R-:W-:Y:S01]  /*3a20*/  LOP3.LUT R2, R2, UR7, RZ, 0x3c, !PT ;  /* 0x0000000702027c12 */ /* 0x000fe2000f8e3cff */
[----:B------:R-:W-:Y:S01]  /*3a30*/  @UP0 ULEA UR4, UR10, UR13, 0x3 ;  /* 0x0000000d0a040291 */ /* 0x000fe2000f8e18ff */
[----:B------:R-:W-:Y:S02]  /*3a40*/  UMOV UR7, 0xc0004010 ;  /* 0xc000401000077882 */ /* 0x000fe40000000000 */
[----:B-1----:R-:W-:Y:S01]  /*3a50*/  @P0 SHF.L.U32 R0, R2, 0x1f, RZ ;  /* 0x0000001f02000819 */ /* 0x002fe200000006ff */
[----:B------:R-:W-:Y:S05]  /*3a60*/  UISETP.NE.AND UP0, UPT, UR11, UR14, UPT ;  /* 0x0000000e0b00728c */ /* 0x000fea000bf05270 */
[----:B------:R2:W3:Y:S01]  /*3a70*/  @P0 SYNCS.PHASECHK.TRANS64.TRYWAIT P2, [UR4], R0 ;  /* 0x00000000ff0005a7 */ /* 0x0004e20008041104 */
[----:B------:R-:W-:Y:S02]  /*3a80*/  UIADD3 UR4, UPT, UPT, UR6, 0x18, URZ ;  /* 0x0000001806047890 */ /* 0x000fe4000fffe0ff */
[----:B------:R-:W-:Y:S03]  /*3a90*/  ULEA UR6, UR5, UR17, 0x8 ;  /* 0x0000001105067291 */ /* 0x000fe6000f8e40ff */
[----:B------:R-:W-:Y:S06]  /*3aa0*/  UMOV UR5, UR10 ;  /* 0x0000000a00057c82 */ /* 0x000fec0008000000 */
[----:B------:R2:W-:Y:S01]  /*3ab0*/  UTCQMMA.2CTA gdesc[UR6], gdesc[UR8], tmem[UR15], tmem[UR22], idesc[UR23], UP2 ;  /* 0x00ff1608060075ea */ /* 0x0005e2000920030f */
[----:B------:R-:W-:Y:S01]  /*3ac0*/  UPLOP3.LUT UP2, UPT, UPT, UPT, UPT, 0x80, 0x8 ;  /* 0x000000000008789c */ /* 0x000fe20003f4f070 */
[----:B------:R2:W-:Y:S01]  /*3ad0*/  UTCBAR.2CTA.MULTICAST [UR4], URZ, UR16 ;  /* 0x000000ff040073e9 */ /* 0x0005e20008200810 */
[----:B------:R-:W-:Y:S09]  /*3ae0*/  BRA.U UP0, `(.L_x_72) ;  /* 0xfffffffd008c7547 */ /* 0x000ff2000b83ffff */
.L_x_69:
[----:B--2---:R-:W-:Y:S01]  /*3af0*/  UIADD3 UR4, UPT, UPT, UR19, 0xa0, URZ ;  /* 0x000000a013047890 */ /* 0x004fe2000fffe0ff */
[----:B------:R-:W-:-:S08]  /*3b00*/  UMOV UR11, UR14 ;  /* 0x0000000e000b7c82 */ /* 0x000fd00008000000 */
[----:B------:R2:W-:Y:S01]  /*3b10*/  UTCBAR.2CTA.MULTICAST [UR4], URZ, UR24 ;  /* 0x000000ff040073e9 */ /* 0x0005e20008200818 */
[----:B------:R-:W-:Y:S02]  /*3b20*/  NOP ;  /* 0x0000000000007918 */ /* 0x000fe40000000000 */
.L_x_67:
[----:B--2---:R-:W-:Y:S01]  /*3b30*/  UIADD3 UR4, UPT, UPT, UR20, 0x1, URZ ;  /* 0x0000000114047890 */ /* 0x004fe2000fffe0ff */
[----:B------:R-:W-:-:S03]  /*3b40*/  ISETP.NE.AND P0, PT, R8, 0x2, PT ;  /* 0x000000020800780c */ /* 0x000fc60003f05270 */
[----:B------:R-:W-:Y:S01]  /*3b50*/  UISETP.NE.AND UP0, UPT, UR4, 0x2, UPT ;  /* 0x000000020400788c */ /* 0x000fe2000bf05270 */
[----:B-1----:R-:W-:Y:S02]  /*3b60*/  SEL R0, RZ, 0x1, P0 ;  /* 0x00000001ff007807 */ /* 0x002fe40000000000 */
[----:B------:R-:W-:Y:S01]  /*3b70*/  SEL R8, R8, RZ, P0 ;  /* 0x000000ff08087207 */ /* 0x000fe20000000000 */
[----:B------:R-:W-:Y:S01]  /*3b80*/  USEL UR5, URZ, 0x1, UP0 ;  /* 0x00000001ff057887 */ /* 0x000fe20008000000 */
[----:B------:R-:W-:Y:S01]  /*3b90*/  LOP3.LUT R3, R3, R0, RZ, 0x3c, !PT ;  /* 0x0000000003037212 */ /* 0x000fe200078e3cff */
[----:B------:R-:W-:-:S04]  /*3ba0*/  USEL UR20, UR4, URZ, UP0 ;  /* 0x000000ff04147287 */ /* 0x000fc80008000000 */
[----:B------:R-:W-:Y:S01]  /*3bb0*/  LOP3.LUT R9, R9, UR5, RZ, 0x3c, !PT ;  /* 0x0000000509097c12 */ /* 0x000fe2000f8e3cff */
[----:B------:R-:W-:Y:S07]  /*3bc0*/  @P1 BRA `(.L_x_73) ;  /* 0xfffffff800c41947 */ /* 0x000fee000383ffff */
[----:B------:R-:W1:Y:S01]  /*3bd0*/  S2UR UR8, SR_CgaCtaId ;  /* 0x00000000000879c3 */ /* 0x000e620000008800 */
[----:B------:R-:W-:Y:S01]  /*3be0*/  ELECT P0, URZ, PT ;  /* 0x0000000000ff782f */ /* 0x000fe20003800000 */
[----:B------:R-:W-:Y:S01]  /*3bf0*/  HFMA2 R0, -RZ, RZ, 0, 5.9604644775390625e-08 ;  /* 0x00000001ff007431 */ /* 0x000fe200000001ff */
[----:B------:R-:W-:-:S05]  /*3c00*/  UMOV UR4, 0x40 ;  /* 0x0000004000047882 */ /* 0x000fca0000000000 */
[----:B------:R-:W-:Y:S01]  /*3c10*/  UVIRTCOUNT.DEALLOC.SMPOOL 0x80 ;  /* 0x000000800000784c */ /* 0x000fe20000000000 */
[----:B------:R-:W-:Y:S02]  /*3c20*/  UISETP.NE.AND UP0, UPT, UR27, URZ, UPT ;  /* 0x000000ff1b00728c */ /* 0x000fe4000bf05270 */
[----:B-1----:R-:W-:-:S09]  /*3c30*/  ULEA UR8, UR8, UR4, 0x18 ;  /* 0x0000000408087291 */ /* 0x002fd2000f8ec0ff */
[----:B------:R1:W-:Y:S01]  /*3c40*/  @P0 STS.U8 [UR8+0x1c], R0 ;  /* 0x00001c00ff000988 */ /* 0x0003e20008000008 */
[----:B------:R-:W-:Y:S05]  /*3c50*/  BRA.U UP0, `(.L_x_74) ;  /* 0x0000000100587547 */ /* 0x000fea000b800000 */
[----:B------:R-:W-:Y:S01]  /*3c60*/  UIADD3 UR5, UPT, UPT, UR13, 0xb0, URZ ;  /* 0x000000b00d057890 */ /* 0x000fe2000fffe0ff */
[----:B------:R-:W-:-:S03]  /*3c70*/  SHF.L.U32 R3, R9, 0x1f, RZ ;  /* 0x0000001f09037819 */ /* 0x000fc600000006ff */
[----:B------:R-:W-:-:S09]  /*3c80*/  ULEA UR4, UR20, UR5, 0x3 ;  /* 0x0000000514047291 */ /* 0x000fd2000f8e18ff */
[----:B------:R-:W2:Y:S02]  /*3c90*/  SYNCS.PHASECHK.TRANS64.TRYWAIT P0, [UR4], R3 ;  /* 0x00000003ff0075a7 */ /* 0x000ea40008001104 */
[----:B--2---:R-:W-:Y:S05]  /*3ca0*/  @!P0 BRA `(.L_x_75) ;  /* 0x0000008400108947 */ /* 0x004fea0003800000 */
.L_x_164:
[----:B------:R-:W-:-:S04]  /*3cb0*/  UIADD3 UR4, UPT, UPT, UR20, 0x1, URZ ;  /* 0x0000000114047890 */ /* 0x000fc8000fffe0ff */
[----:B------:R-:W-:-:S04]  /*3cc0*/  UISETP.NE.AND UP1, UPT, UR4, 0x2, UPT ;  /* 0x000000020400788c */ /* 0x000fc8000bf25270 */
[----:B------:R-:W-:Y:S02]  /*3cd0*/  USEL UR6, URZ, 0x1, UP1 ;  /* 0x00000001ff067887 */ /* 0x000fe40008800000 */
[----:B------:R-:W-:-:S04]  /*3ce0*/  USEL UR4, UR4, URZ, UP1 ;  /* 0x000000ff04047287 */ /* 0x000fc80008800000 */
[----:B------:R-:W-:Y:S01]  /*3cf0*/  ULEA UR4, UR4, UR5, 0x3 ;  /* 0x0000000504047291 */ /* 0x000fe2000f8e18ff */
[----:B-1----:R-:W-:-:S04]  /*3d00*/  LOP3.LUT R3, R9, UR6, RZ, 0x3c, !PT ;  /* 0x0000000609037c12 */ /* 0x002fc8000f8e3cff */
[----:B------:R-:W-:Y:S01]  /*3d10*/  SHF.L.U32 R3, R3, 0x1f, RZ ;  /* 0x0000001f03037819 */ /* 0x000fe200000006ff */
[----:B------:R-:W-:-:S04]  /*3d20*/  IMAD.U32 R0, RZ, RZ, UR4 ;  /* 0x00000004ff007e24 */ /* 0x000fc8000f8e00ff */
[----:B------:R1:W2:Y:S03]  /*3d30*/  SYNCS.PHASECHK.TRANS64.TRYWAIT P0, [R0+URZ], R3 ;  /* 0x00000003000075a7 */ /* 0x0002a600080011ff */
[----:B--2---:R-:W-:Y:S05]  /*3d40*/  @!P0 NANOSLEEP.SYNCS 0x989680 ;  /* 0x009896800000895d */ /* 0x004fea0003900000 */
[----:B------:R-:W2:Y:S02]  /*3d50*/  @!P0 SYNCS.PHASECHK.TRANS64 P0, [R0+URZ], R3 ;  /* 0x00000003000085a7 */ /* 0x000ea400080010ff */
[----:B--2---:R-:W-:Y:S05]  /*3d60*/  @P0 BRA `(.L_x_76) ;  /* 0x0000000000200947 */ /* 0x004fea0003800000 */
.L_x_77:
[----:B--2---:R2:W4:Y:S02]  /*3d70*/  SYNCS.PHASECHK.TRANS64.TRYWAIT P0, [R0+URZ], R3 ;  /* 0x00000003000075a7 */ /* 0x00452400080011ff */
[----:B----4-:R-:W-:Y:S05]  /*3d80*/  @!P0 NANOSLEEP.SYNCS 0x989680 ;  /* 0x009896800000895d */ /* 0x010fea0003900000 */
[----:B------:R-:W4:Y:S02]  /*3d90*/  @!P0 SYNCS.PHASECHK.TRANS64 P0, [R0+URZ], R3 ;  /* 0x00000003000085a7 */ /* 0x000f2400080010ff */
[----:B----4-:R-:W-:Y:S05]  /*3da0*/  @!P0 BRA `(.L_x_77) ;  /* 0xfffffffc00f08947 */ /* 0x010fea000383ffff */
[----:B------:R-:W-:Y:S05]  /*3db0*/  BRA `(.L_x_76) ;  /* 0x00000000000c7947 */ /* 0x000fea0003800000 */
.L_x_74:
[----:B------:R-:W-:-:S04]  /*3dc0*/  UIADD3 UR4, UPT, UPT, UR13, 0xe0, URZ ;  /* 0x000000e00d047890 */ /* 0x000fc8000fffe0ff */
[----:B------:R-:W-:-:S09]  /*3dd0*/  UPRMT UR4, UR28, 0x654, UR4 ;  /* 0x000006541c047896 */ /* 0x000fd20008000004 */
[----:B------:R-:W-:Y:S03]  /*3de0*/  SYNCS.ARRIVE.TRANS64.RED.A1T0 RZ, [UR4], RZ ;  /* 0x000000ffffff79a7 */ /* 0x000fe60008100404 */
.L_x_76:
[----:B-12---:R-:W-:Y:S01]  /*3df0*/  SHF.L.U32 R3, RZ, 0x1f, RZ ;  /* 0x0000001fff037819 */ /* 0x006fe200000006ff */
[----:B------:R-:W-:Y:S01]  /*3e00*/  UIADD3 UR4, UPT, UPT, UR13, 0xe0, URZ ;  /* 0x000000e00d047890 */ /* 0x000fe2000fffe0ff */
[----:B------:R-:W-:Y:S02]  /*3e10*/  PLOP3.LUT P0, PT, PT, PT, UP0, 0x80, 0x8 ;  /* 0x000000000008781c */ /* 0x000fe40003f0f008 */
[----:B------:R-:W1:Y:S02]  /*3e20*/  SYNCS.PHASECHK.TRANS64.TRYWAIT P1, [UR13+0xe0], R3 ;  /* 0x0000e003ff0075a7 */ /* 0x000e64000802110d */
[----:B-1----:R-:W-:Y:S09]  /*3e30*/  @!P1 BRA `(.L_x_78) ;  /* 0x0000008000c49947 */ /* 0x002ff20003800000 */
.L_x_166:
[----:B------:R-:W-:Y:S01]  /*3e40*/  @!UP0 UPRMT UR4, UR28, 0x654, UR4 ;  /* 0x000006541c048896 */ /* 0x000fe20008000004 */
[----:B------:R-:W-:Y:S01]  /*3e50*/  UMOV UR5, 0xffff ;  /* 0x0000ffff00057882 */ /* 0x000fe20000000000 */
[----:B------:R-:W-:-:S07]  /*3e60*/  UMOV UR6, 0x1 ;  /* 0x0000000100067882 */ /* 0x000fce0000000000 */
[----:B------:R-:W-:Y:S01]  /*3e70*/  @!P0 SYNCS.ARRIVE.TRANS64.RED.A1T0 RZ, [UR4], RZ ;  /* 0x000000ffffff89a7 */ /* 0x000fe20008100404 */
[----:B------:R-:W-:Y:S01]  /*3e80*/  NOP ;  /* 0x0000000000007918 */ /* 0x000fe20000000000 */
[----:B-1----:R-:W1:Y:S01]  /*3e90*/  LDS R0, [UR8+0x14] ;  /* 0x00001408ff007984 */ /* 0x002e620008000800 */
[----:B------:R-:W-:-:S04]  /*3ea0*/  ULOP3.LUT UR4, UR26, 0xffff, URZ, 0xc0, !UPT ;  /* 0x0000ffff1a047892 */ /* 0x000fc8000f8ec0ff */
[----:B------:R-:W-:-:S04]  /*3eb0*/  USHF.R.U32.HI UR4, URZ, 0x5, UR4 ;  /* 0x00000005ff047899 */ /* 0x000fc80008011604 */
[----:B------:R-:W-:Y:S02]  /*3ec0*/  USHF.L.U32 UR5, UR5, UR4, URZ ;  /* 0x0000000405057299 */ /* 0x000fe400080006ff */
[----:B------:R-:W-:-:S04]  /*3ed0*/  USHF.L.U32 UR4, UR6, UR4, URZ ;  /* 0x0000000406047299 */ /* 0x000fc800080006ff */
[----:B-1----:R-:W-:-:S04]  /*3ee0*/  LOP3.LUT R0, R0, UR5, RZ, 0xc0, !PT ;  /* 0x0000000500007c12 */ /* 0x002fc8000f8ec0ff */
[----:B------:R-:W-:-:S13]  /*3ef0*/  ISETP.NE.AND P0, PT, R0, UR5, PT ;  /* 0x0000000500007c0c */ /* 0x000fda000bf05270 */
[----:B------:R-:W-:Y:S05]  /*3f00*/  @P0 BRA `(.L_x_79) ;  /* 0x0000000000580947 */ /* 0x000fea0003800000 */
[----:B------:R-:W1:Y:S02]  /*3f10*/  LDS R0, [UR8+0x18] ;  /* 0x00001808ff007984 */ /* 0x000e640008000800 */
[----:B-1----:R-:W-:-:S04]  /*3f20*/  LOP3.LUT R0, R0, UR4, RZ, 0xc0, !PT ;  /* 0x0000000400007c12 */ /* 0x002fc8000f8ec0ff */
[----:B------:R-:W-:-:S13]  /*3f30*/  ISETP.NE.AND P0, PT, R0, UR4, PT ;  /* 0x0000000400007c0c */ /* 0x000fda000bf05270 */
[----:B------:R-:W-:Y:S05]  /*3f40*/  @P0 BRA `(.L_x_80) ;  /* 0x00000000003c0947 */ /* 0x000fea0003800000 */
[----:B------:R-:W1:Y:S01]  /*3f50*/  S2R R2, SR_LANEID ;  /* 0x0000000000027919 */ /* 0x000e620000000000 */
[----:B------:R-:W-:Y:S01]  /*3f60*/  ULOP3.LUT UR5, URZ, UR5, URZ, 0x33, !UPT ;  /* 0x00000005ff057292 */ /* 0x000fe2000f8e33ff */
[----:B------:R-:W-:Y:S01]  /*3f70*/  LOP3.LUT R4, RZ, UR4, RZ, 0x33, !PT ;  /* 0x00000004ff047c12 */ /* 0x000fe2000f8e33ff */
[----:B------:R-:W-:Y:S02]  /*3f80*/  VOTEU.ANY UR4, UPT, PT ;  /* 0x0000000000047886 */ /* 0x000fe400038e0100 */
[----:B------:R-:W-:Y:S01]  /*3f90*/  UFLO.U32 UR4, UR4 ;  /* 0x00000004000472bd */ /* 0x000fe200080e0000 */
[----:B------:R-:W2:Y:S01]  /*3fa0*/  REDUX UR6, R4 ;  /* 0x00000000040673c4 */ /* 0x000ea20000000000 */
[----:B------:R-:W-:-:S06]  /*3fb0*/  IMAD.U32 R0, RZ, RZ, UR5 ;  /* 0x00000005ff007e24 */ /* 0x000fcc000f8e00ff */
[----:B------:R4:W-:Y:S01]  /*3fc0*/  UTCATOMSWS.AND URZ, UR5 ;  /* 0x0000000500ff79e3 */ /* 0x0009e20008000000 */
[----:B------:R-:W3:Y:S01]  /*3fd0*/  REDUX UR7, R0 ;  /* 0x00000000000773c4 */ /* 0x000ee20000000000 */
[----:B-1----:R-:W-:Y:S01]  /*3fe0*/  ISETP.EQ.U32.AND P0, PT, R2, UR4, PT ;  /* 0x0000000402007c0c */ /* 0x002fe2000bf02070 */
[----:B--2---:R-:W-:Y:S01]  /*3ff0*/  IMAD.U32 R2, RZ, RZ, UR6 ;  /* 0x00000006ff027e24 */ /* 0x004fe2000f8e00ff */
[----:B---3--:R-:W-:-:S11]  /*4000*/  MOV R3, UR7 ;  /* 0x0000000700037c02 */ /* 0x008fd60008000f00 */
[----:B------:R4:W-:Y:S04]  /*4010*/  @P0 ATOMS.AND RZ, [UR8+0x14], R3 ;  /* 0x00001403ffff098c */ /* 0x0009e8000a800008 */
[----:B------:R4:W-:Y:S01]  /*4020*/  @P0 ATOMS.AND RZ, [UR8+0x18], R2 ;  /* 0x00001802ffff098c */ /* 0x0009e2000a800008 */
[----:B------:R-:W-:Y:S05]  /*4030*/  BRA `(.L_x_81) ;  /* 0x0000000000147947 */ /* 0x000fea0003800000 */
.L_x_80:
[----:B------:R-:W-:Y:S02]  /*4040*/  MOV R2, 0x4060 ;  /* 0x0000406000027802 */ /* 0x000fe40000000f00 */
[----:B---3-5:R-:W-:Y:S05]  /*4050*/  CALL.REL.NOINC `($__internal_0_$__cuda_sm10x_tcgen05_guardrail_trap_col_being_dealloced_not_returned_by_alloc) ;  /* 0x0000008400a07944 */ /* 0x028fea0003c00000 */
[----:B------:R-:W-:Y:S05]  /*4060*/  BRA `(.L_x_81) ;  /* 0x0000000000087947 */ /* 0x000fea0003800000 */
.L_x_79:
[----:B------:R-:W-:Y:S02]  /*4070*/  MOV R2, 0x4090 ;  /* 0x0000409000027802 */ /* 0x000fe40000000f00 */
[----:B---3-5:R-:W-:Y:S05]  /*4080*/  CALL.REL.NOINC `($__internal_2_$__cuda_sm10x_tcgen05_guardrail_trap_unallocated_columns_being_dealloced) ;  /* 0x0000008400ac7944 */ /* 0x028fea0003c00000 */
.L_x_81:
[----:B------:R-:W-:Y:S01]  /*4090*/  NOP ;  /* 0x0000000000007918 */ /* 0x000fe20000000000 */
[----:B----4-:R-:W-:Y:S05]  /*40a0*/  EXIT ;  /* 0x000000000000794d */ /* 0x010fea0003800000 */
.L_x_54:
[----:B------:R-:W-:-:S09]  /*40b0*/  UISETP.NE.OR UP0, UPT, UR17, 0x3, !UP3 ;  /* 0x000000031100788c */ /* 0x000fd2000df05670 */
[----:B------:R-:W-:Y:S05]  /*40c0*/  BRA.U UP0, `(.L_x_82) ;  /* 0x0000001100587547 */ /* 0x000fea000b800000 */
[----:B------:R-:W1:Y:S01]  /*40d0*/  LDCU UR31, c[0x0][0x370] ;  /* 0x00006e00ff1f77ac */ /* 0x000e620008000800 */
[----:B------:R-:W2:Y:S01]  /*40e0*/  LDC.64 R16, c[0x0][0x348] ;  /* 0x0000d200ff107b82 */ /* 0x000ea20000000a00 */
[----:B------:R-:W-:Y:S02]  /*40f0*/  HFMA2 R13, -RZ, RZ, 0, 0 ;  /* 0x00000000ff0d7431 */ /* 0x000fe400000001ff */
[----:B------:R-:W-:Y:S01]  /*4100*/  IMAD.MOV.U32 R15, RZ, RZ, 0x1 ;  /* 0x00000001ff0f7424 */ /* 0x000fe200078e00ff */
[----:B------:R-:W1:Y:S01]  /*4110*/  LDCU.128 UR48, c[0x0][0xb10] ;  /* 0x00016200ff3077ac */ /* 0x000e620008000c00 */
[----:B------:R-:W-:Y:S01]  /*4120*/  IMAD.MOV.U32 R14, RZ, RZ, RZ ;  /* 0x000000ffff0e7224 */ /* 0x000fe200078e00ff */
[----:B------:R-:W-:Y:S01]  /*4130*/  MOV R7, 0x2000 ;  /* 0x0000200000077802 */ /* 0x000fe20000000f00 */
[----:B------:R-:W3:Y:S01]  /*4140*/  LDCU UR30, c[0x0][0x374] ;  /* 0x00006e80ff1e77ac */ /* 0x000ee20008000800 */
[----:B------:R-:W4:Y:S01]  /*4150*/  LDC.64 R2, c[0x0][0x888] ;  /* 0x00022200ff027b82 */ /* 0x000f220000000a00 */
[----:B------:R-:W3:Y:S01]  /*4160*/  LDCU UR15, c[0x0][0xb0c] ;  /* 0x00016180ff0f77ac */ /* 0x000ee20008000800 */
[----:B------:R-:W2:Y:S06]  /*4170*/  LDCU UR40, c[0x0][0xb20] ;  /* 0x00016400ff2877ac */ /* 0x000eac0008000800 */
[----:B------:R-:W4:Y:S01]  /*4180*/  LDC.64 R4, c[0x0][0x890] ;  /* 0x00022400ff047b82 */ /* 0x000f220000000a00 */
[----:B------:R-:W2:Y:S01]  /*4190*/  LDCU UR4, c[0x0][0xb30] ;  /* 0x00016600ff0477ac */ /* 0x000ea20008000800 */
[----:B------:R-:W-:Y:S01]  /*41a0*/  UMOV UR21, 0x400 ;  /* 0x0000040000157882 */ /* 0x000fe20000000000 */
[----:B-1----:R-:W-:-:S02]  /*41b0*/  UIMAD.WIDE.U32 UR6, UR31, UR48, URZ ;  /* 0x000000301f0672a5 */ /* 0x002fc4000f8e00ff */
[----:B---3--:R-:W-:Y:S02]  /*41c0*/  UIMAD.WIDE.U32 UR8, UR30, UR51, URZ ;  /* 0x000000331e0872a5 */ /* 0x008fe4000f8e00ff */
[----:B------:R-:W-:Y:S02]  /*41d0*/  ULEA UR21, UR45, UR21, 0x18 ;  /* 0x000000152d157291 */ /* 0x000fe4000f8ec0ff */
[----:B------:R-:W-:Y:S02]  /*41e0*/  UPLOP3.LUT UP3, UPT, UPT, UPT, UPT, 0x40, 0x4 ;  /* 0x000000000004789c */ /* 0x000fe40003f6e870 */
[----:B------:R-:W-:Y:S01]  /*41f0*/  UIADD3 UR37, UPT, UPT, UR21, 0x48, URZ ;  /* 0x0000004815257890 */ /* 0x000fe2000fffe0ff */
[----:B------:R-:W-:Y:S01]  /*4200*/  UMOV UR6, UR7 ;  /* 0x0000000700067c82 */ /* 0x000fe20008000000 */
[----:B------:R-:W-:Y:S01]  /*4210*/  UMOV UR38, UR9 ;  /* 0x0000000900267c82 */ /* 0x000fe20008000000 */
[----:B------:R-:W-:Y:S02]  /*4220*/  UISETP.GE.AND UP0, UPT, UR42, 0x1, UPT ;  /* 0x000000012a00788c */ /* 0x000fe4000bf06270 */
[----:B------:R-:W-:Y:S01]  /*4230*/  UISETP.NE.AND UP4, UPT, UR42, 0x1, UPT ;  /* 0x000000012a00788c */ /* 0x000fe2000bf85270 */
[----:B------:R-:W1:Y:S01]  /*4240*/  LDCU.64 UR22, c[0x0][0xb28] ;  /* 0x00016500ff1677ac */ /* 0x000e620008000a00 */
[----:B------:R-:W-:-:S02]  /*4250*/  UISETP.NE.AND UP6, UPT, UR15, 0x1, UPT ;  /* 0x000000010f00788c */ /* 0x000fc4000bfc5270 */
[----:B------:R-:W-:Y:S02]  /*4260*/  UISETP.NE.AND UP5, UPT, UR50, 0x1, UPT ;  /* 0x000000013200788c */ /* 0x000fe4000bfa5270 */
[----:B------:R-:W-:Y:S02]  /*4270*/  UIADD3 UR33, UPT, UPT, UR21, 0x30, URZ ;  /* 0x0000003015217890 */ /* 0x000fe4000fffe0ff */
[----:B------:R-:W-:Y:S02]  /*4280*/  UIADD3 UR25, UPT, UPT, UR21, 0x38, URZ ;  /* 0x0000003815197890 */ /* 0x000fe4000fffe0ff */
[----:B------:R-:W-:Y:S02]  /*4290*/  UIADD3 UR17, UPT, UPT, UR21, 0x40, URZ ;  /* 0x0000004015117890 */ /* 0x000fe4000fffe0ff */
[----:B------:R-:W-:Y:S02]  /*42a0*/  UPRMT UR37, UR45, 0x654, UR37 ;  /* 0x000006542d257896 */ /* 0x000fe40008000025 */
[----:B------:R-:W-:-:S02]  /*42b0*/  USHF.R.U32.HI UR39, URZ, UR49, UR6 ;  /* 0x00000031ff277299 */ /* 0x000fc40008011606 */
[----:B--2---:R-:W-:Y:S02]  /*42c0*/  USHF.R.U32.HI UR38, URZ, UR40, UR38 ;  /* 0x00000028ff267299 */ /* 0x004fe40008011626 */
[----:B------:R-:W-:-:S11]  /*42d0*/  UISETP.NE.AND UP2, UPT, UR4, 0x1, UPT ;  /* 0x000000010400788c */ /* 0x000fd6000bf45270 */
.L_x_93:
[C---:B------:R-:W-:Y:S02]  /*42e0*/  LEA R12, R14.reuse, UR21, 0x3 ;  /* 0x000000150e0c7c11 */ /* 0x040fe4000f8e18ff */
[----:B------:R-:W-:Y:S02]  /*42f0*/  SHF.L.U32 R9, R13, 0x1f, RZ ;  /* 0x0000001f0d097819 */ /* 0x000fe400000006ff */
[----:B------:R-:W-:Y:S02]  /*4300*/  LEA R10, R14, UR21, 0x4 ;  /* 0x000000150e0a7c11 */ /* 0x000fe4000f8e20ff */
[----:B--2---:R-:W2:Y:S02]  /*4310*/  SYNCS.PHASECHK.TRANS64.TRYWAIT P0, [R12+URZ+0x80], R9 ;  /* 0x000080090c0075a7 */ /* 0x004ea400080011ff */
[----:B--2---:R-:W-:Y:S05]  /*4320*/  @!P0 BRA `(.L_x_83) ;  /* 0x0000007c00a08947 */ /* 0x004fea0003800000 */
.L_x_167:
[----:B--2---:R-:W2:Y:S01]  /*4330*/  LDS.128 R8, [R10+0xf0] ;  /* 0x0000f0000a087984 */ /* 0x004ea20000000c00 */
[----:B------:R-:W-:Y:S01]  /*4340*/  UISETP.GE.AND UP0, UPT, UR42, 0x1, UPT ;  /* 0x000000012a00788c */ /* 0x000fe2000bf06270 */
[----:B------:R-:W-:Y:S01]  /*4350*/  @!PT LDS RZ, [RZ] ;  /* 0x00000000fffff984 */ /* 0x000fe20000000800 */
[----:B------:R-:W-:Y:S01]  /*4360*/  @!PT LDS RZ, [RZ] ;  /* 0x00000000fffff984 */ /* 0x000fe20000000800 */
[----:B------:R-:W-:Y:S01]  /*4370*/  @!PT LDS RZ, [RZ] ;  /* 0x00000000fffff984 */ /* 0x000fe20000000800 */
[----:B------:R-:W-:Y:S01]  /*4380*/  @!PT LDS RZ, [RZ] ;  /* 0x00000000fffff984 */ /* 0x000fe20000000800 */
[----:B------:R3:W-:Y:S06]  /*4390*/  MEMBAR.ALL.CTA ;  /* 0x0000000000007992 */ /* 0x0007ec0000008000 */
[----:B---3--:R-:W3:Y:S01]  /*43a0*/  FENCE.VIEW.ASYNC.S ;  /* 0x00000000000073c6 */ /* 0x008ee20000000000 */
[----:B--2---:R-:W-:Y:S11]  /*43b0*/  LOP3.LUT P0, RZ, R10, 0x1, RZ, 0xc0, !PT ;  /* 0x000000010aff7812 */ /* 0x004ff6000780c0ff */
[----:B------:R-:W-:Y:S02]  /*43c0*/  @!UPT UIADD3 URZ, UPT, UPT, URZ, URZ, URZ ;  /* 0x000000fffffff290 */ /* 0x000fe4000fffe0ff */
[----:B---3--:R-:W-:Y:S01]  /*43d0*/  VOTEU.ANY UP1, P0 ;  /* 0x0000000000ff7886 */ /* 0x008fe20000020100 */
[----:B------:R-:W-:Y:S11]  /*43e0*/  PLOP3.LUT P0, PT, PT, PT, UP1, 0x80, 0x8 ;  /* 0x000000000008781c */ /* 0x000ff60003f0f018 */
[----:B------:R-:W-:Y:S02]  /*43f0*/  @!UPT UIADD3 URZ, UPT, UPT, URZ, URZ, URZ ;  /* 0x000000fffffff290 */ /* 0x000fe4000fffe0ff */
[----:B------:R-:W-:Y:S02]  /*4400*/  @P0 SHF.R.U32.HI R0, RZ, 0x10, R9 ;  /* 0x00000010ff000819 */ /* 0x000fe40000011609 */
[----:B------:R-:W-:Y:S02]  /*4410*/  @P0 MOV R6, R8 ;  /* 0x0000000800060202 */ /* 0x000fe40000000f00 */
[----:B------:R-:W-:Y:S01]  /*4420*/  @P0 R2UR UR4, R0 ;  /* 0x00000000000402ca */ /* 0x000fe200000e0000 */
[----:B------:R-:W-:Y:S01]  /*4430*/  VIADD R0, R12, 0x90 ;  /* 0x000000900c007836 */ /* 0x000fe20000000000 */
[----:B------:R-:W-:Y:S02]  /*4440*/  @P0 LOP3.LUT R8, R9, 0xffff, RZ, 0xc0, !PT ;  /* 0x0000ffff09080812 */ /* 0x000fe400078ec0ff */
[----:B------:R-:W-:Y:S02]  /*4450*/  @P0 R2UR UR6, R6 ;  /* 0x00000000060602ca */ /* 0x000fe400000e0000 */
[----:B------:R-:W-:Y:S02]  /*4460*/  PRMT R0, RZ, 0x654, R0 ;  /* 0x00000654ff007816 */ /* 0x000fe40000000000 */
[----:B------:R-:W-:Y:S02]  /*4470*/  @P0 R2UR UR5, R8 ;  /* 0x00000000080502ca */ /* 0x000fe400000e0000 */
[----:B------:R2:W-:Y:S03]  /*4480*/  SYNCS.ARRIVE.TRANS64.RED.A1T0 RZ, [R0+URZ], RZ ;  /* 0x000000ff00ff79a7 */ /* 0x0005e600081004ff */
[----:B------:R-:W-:Y:S04]  /*4490*/  @UP1 UMOV UR29, UR4 ;  /* 0x00000004001d1c82 */ /* 0x000fe80008000000 */
[----:B------:R-:W-:Y:S04]  /*44a0*/  @UP1 UMOV UR14, UR6 ;  /* 0x00000006000e1c82 */ /* 0x000fe80008000000 */
[----:B------:R-:W-:Y:S01]  /*44b0*/  @UP1 UMOV UR13, UR5 ;  /* 0x00000005000d1c82 */ /* 0x000fe20008000000 */
[----:B------:R-:W-:Y:S05]  /*44c0*/  BRA.U !UP0, `(.L_x_84) ;  /* 0x0000000108a47547 */ /* 0x000fea000b800000 */
[----:B------:R-:W-:Y:S02]  /*44d0*/  UIMAD.WIDE.U32 UR18, UR13, UR51, URZ ;  /* 0x000000330d1272a5 */ /* 0x000fe4000f8e00ff */
[----:B------:R-:W-:Y:S02]  /*44e0*/  UIMAD.WIDE.U32 UR26, UR14, UR48, URZ ;  /* 0x000000300e1a72a5 */ /* 0x000fe4000f8e00ff */
[----:B------:R-:W-:Y:S02]  /*44f0*/  USEL UR4, UR30, UR38, !UP5 ;  /* 0x000000261e047287 */ /* 0x000fe4000e800000 */
[----:B------:R-:W-:Y:S02]  /*4500*/  USEL UR7, UR31, UR39, !UP6 ;  /* 0x000000271f077287 */ /* 0x000fe4000f000000 */
[----:B-1----:R-:W-:Y:S02]  /*4510*/  UIMAD.WIDE.U32 UR8, UR4, UR22, URZ ;  /* 0x00000016040872a5 */ /* 0x002fe4000f8e00ff */
[----:B------:R-:W-:Y:S01]  /*4520*/  UIMAD.WIDE.U32 UR10, UR7, UR22, URZ ;  /* 0x00000016070a72a5 */ /* 0x000fe2000f8e00ff */
[----:B------:R-:W-:Y:S02]  /*4530*/  UMOV UR5, UR19 ;  /* 0x0000001300057c82 */ /* 0x000fe40008000000 */
[----:B------:R-:W-:Y:S03]  /*4540*/  USHF.R.U32.HI UR6, URZ, UR40, UR5 ;  /* 0x00000028ff067299 */ /* 0x000fe60008011605 */
[----:B------:R-:W-:Y:S01]  /*4550*/  UMOV UR5, UR27 ;  /* 0x0000001b00057c82 */ /* 0x000fe20008000000 */
[----:B------:R-:W-:Y:S02]  /*4560*/  USEL UR6, UR13, UR6, !UP5 ;  /* 0x000000060d067287 */ /* 0x000fe4000e800000 */
[----:B------:R-:W-:Y:S03]  /*4570*/  USHF.R.U32.HI UR12, URZ, UR49, UR5 ;  /* 0x00000031ff0c7299 */ /* 0x000fe60008011605 */
[----:B------:R-:W-:Y:S02]  /*4580*/  UMOV UR5, UR9 ;  /* 0x0000000900057c82 */ /* 0x000fe40008000000 */
[----:B------:R-:W-:Y:S03]  /*4590*/  @UP4 USHF.R.U32.HI UR4, URZ, UR23, UR5 ;  /* 0x00000017ff044299 */ /* 0x000fe60008011605 */
[----:B------:R-:W-:Y:S01]  /*45a0*/  UMOV UR5, UR11 ;  /* 0x0000000b00057c82 */ /* 0x000fe20008000000 */
[----:B------:R-:W-:Y:S02]  /*45b0*/  UIMAD UR4, UR42, UR4, URZ ;  /* 0x000000042a0472a4 */ /* 0x000fe4000f8e02ff */
[----:B------:R-:W-:Y:S02]  /*45c0*/  @UP4 USHF.R.U32.HI UR7, URZ, UR23, UR5 ;  /* 0x00000017ff074299 */ /* 0x000fe40008011605 */
[----:B------:R-:W-:Y:S02]  /*45d0*/  UIMAD.WIDE.U32 UR10, UR6, UR22, URZ ;  /* 0x00000016060a72a5 */ /* 0x000fe4000f8e00ff */
[----:B------:R-:W-:Y:S02]  /*45e0*/  USEL UR5, UR14, UR12, !UP6 ;  /* 0x0000000c0e057287 */ /* 0x000fe4000f000000 */
[----:B------:R-:W-:Y:S02]  /*45f0*/  UIMAD UR8, UR42, UR7, URZ ;  /* 0x000000072a0872a4 */ /* 0x000fe4000f8e02ff */
[----:B------:R-:W-:Y:S03]  /*4600*/  UISETP.GE.AND UP0, UPT, UR6, UR4, UPT ;  /* 0x000000040600728c */ /* 0x000fe6000bf06270 */
[----:B------:R-:W-:Y:S01]  /*4610*/  UMOV UR4, UR11 ;  /* 0x0000000b00047c82 */ /* 0x000fe20008000000 */
[----:B------:R-:W-:Y:S02]  /*4620*/  UISETP.GE.OR UP0, UPT, UR5, UR8, UP0 ;  /* 0x000000080500728c */ /* 0x000fe40008706670 */
[----:B------:R-:W-:Y:S02]  /*4630*/  USHF.R.U32.HI UR4, URZ, UR23, UR4 ;  /* 0x00000017ff047299 */ /* 0x000fe40008011604 */
[----:B------:R-:W-:Y:S02]  /*4640*/  UIMAD.WIDE.U32 UR8, UR5, UR22, URZ ;  /* 0x00000016050872a5 */ /* 0x000fe4000f8e00ff */
[----:B------:R-:W-:Y:S04]  /*4650*/  USEL UR10, UR6, UR4, !UP4 ;  /* 0x00000004060a7287 */ /* 0x000fe8000e000000 */
[----:B------:R-:W-:Y:S01]  /*4660*/  UIADD3 UR11, UPT, UPT, -UR10, URZ, URZ ;  /* 0x000000ff0a0b7290 */ /* 0x000fe2000fffe1ff */
[----:B------:R-:W-:Y:S02]  /*4670*/  @!UP0 UMOV UR4, UR9 ;  /* 0x0000000900048c82 */ /* 0x000fe40008000000 */
[----:B------:R-:W-:Y:S02]  /*4680*/  @!UP0 USHF.R.U32.HI UR4, URZ, UR23, UR4 ;  /* 0x00000017ff048299 */ /* 0x000fe40008011604 */
[----:B------:R-:W-:Y:S02]  /*4690*/  UIMAD UR8, UR42, UR11, UR6 ;  /* 0x0000000b2a0872a4 */ /* 0x000fe4000f8e0206 */
[----:B------:R-:W-:Y:S04]  /*46a0*/  @!UP0 USEL UR4, UR5, UR4, !UP4 ;  /* 0x0000000405048287 */ /* 0x000fe8000e000000 */
[----:B------:R-:W-:Y:S02]  /*46b0*/  @!UP0 UIMAD UR8, UR7, UR8, UR4 ;  /* 0x00000008070882a4 */ /* 0x000fe4000f8e0204 */
[----:B------:R-:W-:Y:S02]  /*46c0*/  @!UP0 UIADD3 UR9, UPT, UPT, UR10, -UR4, URZ ;  /* 0x800000040a098290 */ /* 0x000fe4000fffe0ff */
[----:B------:R-:W-:Y:S02]  /*46d0*/  UIADD3 UR4, UPT, UPT, -UR5, URZ, URZ ;  /* 0x000000ff05047290 */ /* 0x000fe4000fffe1ff */
[----:B------:R-:W-:Y:S02]  /*46e0*/  UIADD3 UR7, UPT, UPT, -UR6, URZ, URZ ;  /* 0x000000ff06077290 */ /* 0x000fe4000fffe1ff */
[----:B------:R-:W-:Y:S02]  /*46f0*/  @!UP0 UIMAD UR6, UR9, UR42, UR5 ;  /* 0x0000002a090682a4 */ /* 0x000fe4000f8e0205 */
[----:B------:R-:W-:Y:S02]  /*4700*/  UIMAD UR14, UR15, UR4, UR14 ;  /* 0x000000040f0e72a4 */ /* 0x000fe4000f8e020e */
[----:B------:R-:W-:Y:S01]  /*4710*/  UIMAD UR13, UR50, UR7, UR13 ;  /* 0x00000007320d72a4 */ /* 0x000fe2000f8e020d */
[----:B------:R-:W-:Y:S02]  /*4720*/  @!UP0 UMOV UR5, UR8 ;  /* 0x0000000800058c82 */ /* 0x000fe40008000000 */
[----:B------:R-:W-:Y:S02]  /*4730*/  UIMAD UR14, UR5, UR15, UR14 ;  /* 0x0000000f050e72a4 */ /* 0x000fe4000f8e020e */
[----:B------:R-:W-:Y:S11]  /*4740*/  UIMAD UR13, UR6, UR50, UR13 ;  /* 0x00000032060d72a4 */ /* 0x000ff6000f8e020d */
[----:B------:R-:W-:Y:S01]  /*4750*/  @!UPT UIADD3 URZ, UPT, UPT, URZ, URZ, URZ ;  /* 0x000000fffffff290 */ /* 0x000fe2000fffe0ff */
.L_x_84:
[----:B------:R-:W3:Y:S01]  /*4760*/  @!UP2 LDCU.128 UR8, c[0x0][0xb10] ;  /* 0x00016200ff08a7ac */ /* 0x000ee20008000c00 */
[C---:B----4-:R-:W-:Y:S02]  /*4770*/  ISETP.NE.U32.AND P1, PT, R4.reuse, RZ, PT ;  /* 0x000000ff0400720c */ /* 0x050fe40003f25070 */
[----:B------:R-:W-:Y:S02]  /*4780*/  ISETP.NE.U32.AND P0, PT, R4, RZ, PT ;  /* 0x000000ff0400720c */ /* 0x000fe40003f05070 */
[C---:B------:R-:W-:Y:S02]  /*4790*/  ISETP.NE.AND.EX P1, PT, R5.reuse, RZ, PT, P1 ;  /* 0x000000ff0500720c */ /* 0x040fe40003f25310 */
[----:B------:R-:W-:Y:S01]  /*47a0*/  ISETP.NE.AND.EX P0, PT, R5, RZ, PT, P0 ;  /* 0x000000ff0500720c */ /* 0x000fe20003f05300 */
[----:B------:R-:W4:Y:S01]  /*47b0*/  @!UP2 LDCU UR5, c[0x0][0xb0c] ;  /* 0x00016180ff05a7ac */ /* 0x000f220008000800 */
[----:B------:R-:W-:Y:S01]  /*47c0*/  SHF.L.U32 R9, R15, 0x1f, RZ ;  /* 0x0000001f0f097819 */ /* 0x000fe200000006ff */
[----:B------:R-:W-:Y:S02]  /*47d0*/  USHF.L.U32 UR35, UR16, 0x7, URZ ;  /* 0x0000000710237899 */ /* 0x000fe400080006ff */
[----:B------:R-:W-:Y:S02]  /*47e0*/  USHF.L.U32 UR34, UR20, 0x8, URZ ;  /* 0x0000000814227899 */ /* 0x000fe400080006ff */
[----:B---3--:R-:W-:Y:S07]  /*47f0*/  UIMAD.WIDE.U32 UR6, UR14, UR8, URZ ;  /* 0x000000080e0672a5 */ /* 0x008fee000f8e00ff */
[----:B------:R-:W-:Y:S01]  /*4800*/  @!UP2 UMOV UR4, UR7 ;  /* 0x000000070004ac82 */ /* 0x000fe20008000000 */
[----:B----4-:R-:W-:Y:S02]  /*4810*/  @!UP2 UISETP.NE.AND UP0, UPT, UR5, 0x1, UPT ;  /* 0x000000010500a88c */ /* 0x010fe4000bf05270 */
[----:B------:R-:W-:Y:S02]  /*4820*/  @!UP2 USHF.R.U32.HI UR4, URZ, UR9, UR4 ;  /* 0x00000009ff04a299 */ /* 0x000fe40008011604 */
[----:B------:R-:W-:Y:S02]  /*4830*/  UIMAD.WIDE.U32 UR6, UR13, UR11, URZ ;  /* 0x0000000b0d0672a5 */ /* 0x000fe4000f8e00ff */
[----:B------:R-:W-:Y:S02]  /*4840*/  @!UP2 USEL UR8, UR14, UR4, !UP0 ;  /* 0x000000040e08a287 */ /* 0x000fe4000c000000 */
[----:B------:R-:W-:Y:S03]  /*4850*/  @!UP2 UISETP.NE.AND UP0, UPT, UR10, 0x1, UPT ;  /* 0x000000010a00a88c */ /* 0x000fe6000bf05270 */
[----:B------:R-:W-:Y:S02]  /*4860*/  @!UP2 UMOV UR6, UR7 ;  /* 0x000000070006ac82 */ /* 0x000fe40008000000 */
[----:B------:R-:W3:Y:S02]  /*4870*/  @!UP2 LDCU UR4, c[0x0][0xb20] ;  /* 0x00016400ff04a7ac */ /* 0x000ee40008000800 */
[----:B---3--:R-:W-:Y:S04]  /*4880*/  @!UP2 USHF.R.U32.HI UR6, URZ, UR4, UR6 ;  /* 0x00000004ff06a299 */ /* 0x008fe80008011606 */
[----:B------:R-:W-:Y:S04]  /*4890*/  @!UP2 USEL UR6, UR13, UR6, !UP0 ;  /* 0x000000060d06a287 */ /* 0x000fe8000c000000 */
[----:B------:R-:W-:Y:S02]  /*48a0*/  @!UP2 UIADD3 UR4, UPT, UPT, -UR8, UR6, URZ ;  /* 0x000000060804a290 */ /* 0x000fe4000fffe1ff */
[----:B------:R-:W-:Y:S02]  /*48b0*/  @!UP2 UIADD3 UR6, UPT, UPT, UR8, -UR6, URZ ;  /* 0x800000060806a290 */ /* 0x000fe4000fffe0ff */
[----:B------:R-:W-:Y:S02]  /*48c0*/  @!UP2 UIMAD UR14, UR4, UR5, UR14 ;  /* 0x00000005040ea2a4 */ /* 0x000fe4000f8e020e */
[----:B------:R-:W-:Y:S01]  /*48d0*/  @!UP2 UIMAD UR13, UR6, UR10, UR13 ;  /* 0x0000000a060da2a4 */ /* 0x000fe2000f8e020d */
[----:B------:R-:W-:Y:S11]  /*48e0*/  BRA.U UP3, `(.L_x_85) ;  /* 0x0000000103107547 */ /* 0x000ff6000b800000 */
[----:B--2---:R-:W-:Y:S04]  /*48f0*/  MOV R0, UR41 ;  /* 0x0000002900007c02 */ /* 0x004fe80008000f00 */
[----:B------:R-:W-:Y:S04]  /*4900*/  SHF.L.U32 R11, R0, 0x1f, RZ ;  /* 0x0000001f000b7819 */ /* 0x000fe800000006ff */
[----:B------:R-:W2:Y:S02]  /*4910*/  SYNCS.PHASECHK.TRANS64.TRYWAIT P2, [UR21+0x78], R11 ;  /* 0x0000780bff0075a7 */ /* 0x000ea40008041115 */
[----:B--2---:R-:W-:Y:S05]  /*4920*/  @!P2 BRA `(.L_x_86) ;  /* 0x000000780034a947 */ /* 0x004fea0003800000 */
.L_x_85:
[----:B------:R-:W-:Y:S05]  /*4930*/  @!P1 BRA `(.L_x_87) ;  /* 0x0000000000309947 */ /* 0x000fea0003800000 */
[----:B------:R-:W-:Y:S01]  /*4940*/  ISETP.NE.U32.AND P1, PT, R2, RZ, PT ;  /* 0x000000ff0200720c */ /* 0x000fe20003f25070 */
[----:B------:R-:W3:Y:S01]  /*4950*/  LDCU.64 UR4, c[0x0][0x358] ;  /* 0x00006b00ff0477ac */ /* 0x000ee20008000a00 */
[----:B------:R-:W-:Y:S02]  /*4960*/  IMAD.MOV.U32 R158, RZ, RZ, 0x1 ;  /* 0x00000001ff9e7424 */ /* 0x000fe400078e00ff */
[----:B------:R-:W-:Y:S11]  /*4970*/  ISETP.NE.AND.EX P1, PT, R3, RZ, PT, P1 ;  /* 0x000000ff0300720c */ /* 0x000ff60003f25310 */
[----:B------:R-:W-:Y:S02]  /*4980*/  @!UPT UIADD3 URZ, UPT, UPT, URZ, URZ, URZ ;  /* 0x000000fffffff290 */ /* 0x000fe4000fffe0ff */
[----:B--2---:R-:W2:Y:S01]  /*4990*/  @P1 LDC.64 R10, c[0x0][0x888] ;  /* 0x00022200ff0a1b82 */ /* 0x004ea20000000a00 */
[----:B------:R-:W-:Y:S04]  /*49a0*/  @P1 IMAD R0, R4, UR36, RZ ;  /* 0x0000002404001c24 */ /* 0x000fe8000f8e02ff */
[----:B--2---:R-:W-:Y:S04]  /*49b0*/  @P1 IMAD.WIDE R10, R0, 0x4, R10 ;  /* 0x00000004000a1825 */ /* 0x004fe800078e020a */
[----:B------:R-:W-:Y:S01]  /*49c0*/  HFMA2 R0, -RZ, RZ, 0, 5.9604644775390625e-08 ;  /* 0x00000001ff007431 */ /* 0x000fe200000001ff */
[----:B---3-5:R3:W5:Y:S04]  /*49d0*/  @P1 LDG.E R73, desc[UR4][R10.64] ;  /* 0x000000040a491981 */ /* 0x028768000c1e1900 */
[----:B------:R-:W-:Y:S01]  /*49e0*/  @!P1 PRMT R158, R0, 0x7610, R158 ;  /* 0x00007610009e9816 */ /* 0x000fe2000000009e */
[----:B---3--:R-:W4:Y:S06]  /*49f0*/  @!P1 LDC R73, c[0x0][0x880] ;  /* 0x00022000ff499b82 */ /* 0x008f2c0000000800 */
.L_x_87:
[----:B----45:R-:W-:Y:S01]  /*4a00*/  @!P0 FSETP.EQ.AND P1, PT, R73, RZ, PT ;  /* 0x000000ff4900820b */ /* 0x030fe20003f22000 */
[----:B------:R-:W-:Y:S01]  /*4a10*/  @!UPT UIADD3 URZ, UPT, UPT, URZ, URZ, URZ ;  /* 0x000000fffffff290 */ /* 0x000fe2000fffe0ff */
[----:B------:R-:W-:Y:S11]  /*4a20*/  @!P0 BRA `(.L_x_88) ;  /* 0x0000000000188947 */ /* 0x000ff60003800000 */
[----:B------:R-:W-:Y:S02]  /*4a30*/  LOP3.LUT P0, RZ, R158, 0xff, RZ, 0xc0, !PT ;  /* 0x000000ff9eff7812 */ /* 0x000fe4000780c0ff */
[----:B------:R-:W-:Y:S04]  /*4a40*/  ISETP.NE.U32.AND P1, PT, R2, RZ, PT ;  /* 0x000000ff0200720c */ /* 0x000fe80003f25070 */
[----:B------:R-:W-:Y:S04]  /*4a50*/  ISETP.NE.AND.EX P1, PT, R3, RZ, PT, P1 ;  /* 0x000000ff0300720c */ /* 0x000fe80003f25310 */
[----:B------:R-:W-:Y:S03]  /*4a60*/  PLOP3.LUT P1, PT, P1, PT, PT, 0x8, 0x80 ;  /* 0x000000000080781c */ /* 0x000fe60000f2e170 */
[----:B------:R-:W-:Y:S11]  /*4a70*/  @P0 FSETP.EQ.AND P1, PT, R73, RZ, PT ;  /* 0x000000ff4900020b */ /* 0x000ff60003f22000 */
[----:B------:R-:W-:Y:S02]  /*4a80*/  @!UPT UIADD3 URZ, UPT, UPT, URZ, URZ, URZ ;  /* 0x000000fffffff290 */ /* 0x000fe4000fffe0ff */
.L_x_88:
[----:B------:R-:W3:Y:S01]  /*4a90*/  SYNCS.PHASECHK.TRANS64.TRYWAIT P2, [UR21+0x50], R9 ;  /* 0x00005009ff0075a7 */ /* 0x000ee20008041115 */
[----:B------:R-:W-:Y:S04]  /*4aa0*/  ELECT P0, URZ, PT ;  /* 0x0000000000ff782f */ /* 0x000fe80003800000 */
[----:B------:R-:W-:Y:S11]  /*4ab0*/  PLOP3.LUT P1, PT, P1, P0, PT, 0xf2, 0x2f ;  /* 0x00000000002f781c */ /* 0x000ff60000f21e72 */
[----:B------:R-:W-:Y:S02]  /*4ac0*/  @!UPT UIADD3 URZ, UPT, UPT, URZ, URZ, URZ ;  /* 0x000000fffffff290 */ /* 0x000fe4000fffe0ff */
[----:B------:R-:W-:Y:S05]  /*4ad0*/  @!P1 IADD3 R8, P0, PT, R16, 0x580, RZ ;  /* 0x0000058010089810 */ /* 0x000fea0007f1e0ff */
[----:B------:R-:W-:Y:S01]  /*4ae0*/  @!P1 IMAD.X R6, RZ, RZ, R17, P0 ;  /* 0x000000ffff069224 */ /* 0x000fe200000e0611 */
[----:B---3--:R-:W-:Y:S07]  /*4af0*/  @!P2 BRA `(.L_x_89) ;  /* 0x0000007400d8a947 */ /* 0x008fee0003800000 */
.L_x_170:
[----:B------:R-:W-:Y:S01]  /*4b00*/  @!P1 R2UR UR5, R8 ;  /* 0x00000000080592ca */ /* 0x000fe200000e0000 */
[----:B------:R-:W-:Y:S01]  /*4b10*/  VOTEU.ALL UP0, P1 ;  /* 0x0000000000ff7886 */ /* 0x000fe20000800000 */
[----:B------:R-:W-:Y:S01]  /*4b20*/  @!P1 R2UR UR4, R6 ;  /* 0x00000000060492ca */ /* 0x000fe200000e0000 */
[----:B--2---:R-:W-:Y:S01]  /*4b30*/  @!P1 IMAD.MOV.U32 R0, RZ, RZ, 0x2000 ;  /* 0x00002000ff009424 */ /* 0x004fe200078e00ff */
[----:B------:R-:W-:Y:S01]  /*4b40*/  UMOV UR8, 0x0 ;  /* 0x0000000000087882 */ /* 0x000fe20000000000 */
[----:B------:R-:W-:Y:S01]  /*4b50*/  UMOV UR9, 0x10000000 ;  /* 0x1000000000097882 */ /* 0x000fe20000000000 */
[----:B------:R-:W-:Y:S01]  /*4b60*/  @!UP0 UIADD3 UR32, UPT, UPT, UR21, 0x200, URZ ;  /* 0x0000020015208890 */ /* 0x000fe2000fffe0ff */
[----:B------:R-:W-:Y:S01]  /*4b70*/  @!P1 IADD3 R8, P0, PT, R16, 0x580, RZ ;  /* 0x0000058010089810 */ /* 0x000fe20007f1e0ff */
[----:B------:R-:W-:Y:S01]  /*4b80*/  VOTEU.ALL UP0, P1 ;  /* 0x0000000000ff7886 */ /* 0x000fe20000800000 */
[----:B------:R-:W-:Y:S03]  /*4b90*/  UPRMT UR6, UR45, 0x654, UR33 ;  /* 0x000006542d067896 */ /* 0x000fe60008000021 */
[----:B------:R-:W-:Y:S02]  /*4ba0*/  @!P1 IMAD.X R6, RZ, RZ, R17, P0 ;  /* 0x000000ffff069224 */ /* 0x000fe400000e0611 */
[----:B------:R-:W-:Y:S02]  /*4bb0*/  IMAD.U32 R10, RZ, RZ, UR5 ;  /* 0x00000005ff0a7e24 */ /* 0x000fe4000f8e00ff */
[----:B------:R-:W-:Y:S03]  /*4bc0*/  IMAD.U32 R11, RZ, RZ, UR4 ;  /* 0x00000004ff0b7e24 */ /* 0x000fe6000f8e00ff */
[----:B------:R-:W-:Y:S02]  /*4bd0*/  @!P1 R2UR UR4, R10 ;  /* 0x000000000a0492ca */ /* 0x000fe400000e0000 */
[----:B------:R-:W-:Y:S11]  /*4be0*/  @!P1 R2UR UR5, R11 ;  /* 0x000000000b0592ca */ /* 0x000ff600000e0000 */
[----:B------:R-:W-:Y:S02]  /*4bf0*/  @!UPT UIADD3 URZ, UPT, UPT, URZ, URZ, URZ ;  /* 0x000000fffffff290 */ /* 0x000fe4000fffe0ff */
[----:B------:R2:W-:Y:S01]  /*4c00*/  @!UP0 UTMALDG.3D [UR32], [UR4], desc[UR8] ;  /* 0x00000820040085b4 */ /* 0x0005e20008011000 */
[----:B------:R2:W-:Y:S01]  /*4c10*/  @!P1 SYNCS.ARRIVE.TRANS64.RED.A0TR RZ, [UR21+0x30], R0 ;  /* 0x00003000ffff99a7 */ /* 0x0005e20008300415 */
[----:B------:R-:W-:Y:S01]  /*4c20*/  SYNCS.ARRIVE.TRANS64.RED.A1T0 RZ, [UR6], RZ ;  /* 0x000000ffffff79a7 */ /* 0x000fe20008100406 */
[----:B------:R-:W3:Y:S02]  /*4c30*/  SYNCS.PHASECHK.TRANS64.TRYWAIT P2, [UR21+0x58], R9 ;  /* 0x00005809ff0075a7 */ /* 0x000ee40008041115 */
[----:B--23--:R-:W-:Y:S05]  /*4c40*/  @!P2 BRA `(.L_x_90) ;  /* 0x00000074009ca947 */ /* 0x00cfea0003800000 */
.L_x_172:
        /* <DEDUP_REMOVED lines=8> */
[----:B------:R-:W-:Y:S01]  /*4cd0*/  @!UP0 UIADD3 UR24, UPT, UPT, UR21, 0x2200, URZ ;  /* 0x0000220015188890 */ /* 0x000fe2000fffe0ff */
[----:B------:R-:W-:Y:S01]  /*4ce0*/  VOTEU.ALL UP0, P1 ;  /* 0x0000000000ff7886 */ /* 0x000fe20000800000 */
[----:B------:R-:W-:Y:S01]  /*4cf0*/  UMOV UR27, UR35 ;  /* 0x00000023001b7c82 */ /* 0x000fe20008000000 */
[----:B------:R-:W-:Y:S02]  /*4d00*/  UMOV UR28, UR36 ;  /* 0x00000024001c7c82 */ /* 0x000fe40008000000 */
[----:B------:R-:W-:Y:S01]  /*4d10*/  IMAD.U32 R10, RZ, RZ, UR5 ;  /* 0x00000005ff0a7e24 */ /* 0x000fe2000f8e00ff */
[----:B------:R-:W-:Y:S01]  /*4d20*/  UPRMT UR6, UR45, 0x654, UR25 ;  /* 0x000006542d067896 */ /* 0x000fe20008000019 */
[----:B------:R-:W-:Y:S02]  /*4d30*/  IMAD.U32 R11, RZ, RZ, UR4 ;  /* 0x00000004ff0b7e24 */ /* 0x000fe4000f8e00ff */
[----:B------:R-:W-:Y:S01]  /*4d40*/  @!P1 IMAD.X R6, RZ, RZ, R17, P0 ;  /* 0x000000ffff069224 */ /* 0x000fe200000e0611 */
        /* <DEDUP_REMOVED lines=8> */
.L_x_174:
[----:B------:R-:W-:Y:S01]  /*4dd0*/  @!P1 R2UR UR5, R8 ;  /* 0x00000000080592ca */ /* 0x000fe200000e0000 */
[----:B------:R-:W-:Y:S01]  /*4de0*/  VOTEU.ALL UP0, P1 ;  /* 0x0000000000ff7886 */ /* 0x000fe20000800000 */
[----:B------:R-:W-:Y:S01]  /*4df0*/  @!P1 R2UR UR4, R6 ;  /* 0x00000000060492ca */ /* 0x000fe200000e0000 */
[----:B--2---:R-:W-:Y:S01]  /*4e00*/  @!P1 IMAD.MOV.U32 R0, RZ, RZ, 0x2000 ;  /* 0x00002000ff009424 */ /* 0x004fe200078e00ff */
[----:B------:R-:W-:Y:S01]  /*4e10*/  UMOV UR8, 0x0 ;  /* 0x0000000000087882 */ /* 0x000fe20000000000 */
[----:B------:R-:W-:Y:S01]  /*4e20*/  UMOV UR9, 0x10000000 ;  /* 0x1000000000097882 */ /* 0x000fe20000000000 */
[----:B------:R-:W-:Y:S01]  /*4e30*/  @!UP0 UIADD3 UR18, UPT, UPT, UR34, 0x80, URZ ;  /* 0x0000008022128890 */ /* 0x000fe2000fffe0ff */
[----:B------:R-:W-:Y:S01]  /*4e40*/  VIADD R14, R14, 0x1 ;  /* 0x000000010e0e7836 */ /* 0x000fe20000000000 */
[----:B------:R-:W-:Y:S01]  /*4e50*/  @!UP0 UIADD3 UR16, UPT, UPT, UR21, 0x4200, URZ ;  /* 0x0000420015108890 */ /* 0x000fe2000fffe0ff */
[----:B------:R-:W-:Y:S01]  /*4e60*/  VOTEU.ALL UP0, P1 ;  /* 0x0000000000ff7886 */ /* 0x000fe20000800000 */
[----:B------:R-:W-:Y:S01]  /*4e70*/  UMOV UR19, UR35 ;  /* 0x0000002300137c82 */ /* 0x000fe20008000000 */
[----:B------:R-:W-:Y:S02]  /*4e80*/  UMOV UR20, UR36 ;  /* 0x0000002400147c82 */ /* 0x000fe40008000000 */
[----:B------:R-:W-:Y:S01]  /*4e90*/  IMAD.U32 R10, RZ, RZ, UR5 ;  /* 0x00000005ff0a7e24 */ /* 0x000fe2000f8e00ff */
[----:B------:R-:W-:Y:S01]  /*4ea0*/  UPRMT UR6, UR45, 0x654, UR17 ;  /* 0x000006542d067896 */ /* 0x000fe20008000011 */
        /* <DEDUP_REMOVED lines=9> */
.L_x_176:
[----:B------:R-:W-:Y:S01]  /*4f40*/  @!P1 IADD3 R6, P0, PT, R16, 0x580, RZ ;  /* 0x0000058010069810 */ /* 0x000fe20007f1e0ff */
[----:B------:R-:W-:Y:S01]  /*4f50*/  VOTEU.ALL UP0, P1 ;  /* 0x0000000000ff7886 */ /* 0x000fe20000800000 */
[----:B------:R-:W-:Y:S01]  /*4f60*/  UMOV UR6, 0x0 ;  /* 0x0000000000067882 */ /* 0x000fe20000000000 */
[----:B------:R-:W-:Y:S01]  /*4f70*/  UMOV UR7, 0x10000000 ;  /* 0x1000000000077882 */ /* 0x000fe20000000000 */
[----:B------:R-:W-:Y:S01]  /*4f80*/  @!P1 R2UR UR5, R6 ;  /* 0x00000000060592ca */ /* 0x000fe200000e0000 */
[----:B--2---:R-:W-:Y:S01]  /*4f90*/  @!P1 IMAD.X R0, RZ, RZ, R17, P0 ;  /* 0x000000ffff009224 */ /* 0x004fe200000e0611 */
[----:B------:R-:W-:Y:S01]  /*4fa0*/  @!UP0 UIADD3 UR10, UPT, UPT, UR34, 0xc0, URZ ;  /* 0x000000c0220a8890 */ /* 0x000fe2000fffe0ff */
[----:B------:R-:W-:Y:S01]  /*4fb0*/  R2UR UR18, R160 ;  /* 0x00000000a01272ca */ /* 0x000fe200000e0000 */
[----:B------:R-:W-:Y:S01]  /*4fc0*/  @!UP0 UIADD3 UR8, UPT, UPT, UR21, 0x6200, URZ ;  /* 0x0000620015088890 */ /* 0x000fe2000fffe0ff */
[----:B------:R-:W-:Y:S01]  /*4fd0*/  R2UR UR16, R161 ;  /* 0x00000000a11072ca */ /* 0x000fe200000e0000 */
[----:B------:R-:W-:Y:S01]  /*4fe0*/  @!UP0 UIADD3 UR9, UPT, UPT, UR21, 0x48, URZ ;  /* 0x0000004815098890 */ /* 0x000fe2000fffe0ff */
[----:B------:R-:W-:Y:S01]  /*4ff0*/  @!P1 R2UR UR4, R0 ;  /* 0x00000000000492ca */ /* 0x000fe200000e0000 */
[----:B------:R-:W-:Y:S01]  /*5000*/  VOTEU.ALL UP0, P1 ;  /* 0x0000000000ff7886 */ /* 0x000fe20000800000 */
[----:B------:R-:W-:Y:S01]  /*5010*/  UMOV UR11, UR35 ;  /* 0x00000023000b7c82 */ /* 0x000fe20008000000 */
[----:B------:R-:W-:Y:S01]  /*5020*/  UMOV UR12, UR36 ;  /* 0x00000024000c7c82 */ /* 0x000fe20008000000 */
[C---:B------:R-:W-:Y:S01]  /*5030*/  ISETP.NE.AND P0, PT, R14.reuse, 0x2, PT ;  /* 0x000000020e00780c */ /* 0x040fe20003f05270 */
[----:B------:R-:W-:Y:S01]  /*5040*/  UPLOP3.LUT UP3, UPT, UPT, UPT, UPT, 0x80, 0x8 ;  /* 0x000000000008789c */ /* 0x000fe20003f6f070 */
[----:B------:R-:W-:Y:S01]  /*5050*/  IMAD.U32 R8, RZ, RZ, UR5 ;  /* 0x00000005ff087e24 */ /* 0x000fe2000f8e00ff */
[----:B------:R-:W-:Y:S01]  /*5060*/  LOP3.LUT R15, R15, 0x1, RZ, 0x3c, !PT ;  /* 0x000000010f0f7812 */ /* 0x000fe200078e3cff */
[----:B------:R-:W-:Y:S01]  /*5070*/  UMOV UR36, UR29 ;  /* 0x0000001d00247c82 */ /* 0x000fe20008000000 */
[----:B------:R-:W-:Y:S01]  /*5080*/  SEL R0, RZ, 0x1, P0 ;  /* 0x00000001ff007807 */ /* 0x000fe20000000000 */
[----:B------:R-:W-:Y:S01]  /*5090*/  UIADD3 UR20, UPT, UPT, UR13, UR18, URZ ;  /* 0x000000120d147290 */ /* 0x000fe2000fffe0ff */
[----:B------:R-:W-:Y:S01]  /*50a0*/  SEL R14, R14, RZ, P0 ;  /* 0x000000ff0e0e7207 */ /* 0x000fe20000000000 */
[----:B------:R-:W-:Y:S01]  /*50b0*/  UIADD3 UR16, UPT, UPT, UR14, UR16, URZ ;  /* 0x000000100e107290 */ /* 0x000fe2000fffe0ff */
[----:B------:R-:W-:Y:S01]  /*50c0*/  IMAD.U32 R9, RZ, RZ, UR4 ;  /* 0x00000004ff097e24 */ /* 0x000fe2000f8e00ff */
[----:B------:R-:W-:Y:S02]  /*50d0*/  @!P1 R2UR UR4, R8 ;  /* 0x00000000080492ca */ /* 0x000fe400000e0000 */
[----:B------:R-:W-:Y:S02]  /*50e0*/  LOP3.LUT R13, R13, R0, RZ, 0x3c, !PT ;  /* 0x000000000d0d7212 */ /* 0x000fe400078e3cff */
[----:B------:R-:W-:Y:S11]  /*50f0*/  @!P1 R2UR UR5, R9 ;  /* 0x00000000090592ca */ /* 0x000ff600000e0000 */
[----:B------:R-:W-:Y:S02]  /*5100*/  @!UPT UIADD3 URZ, UPT, UPT, URZ, URZ, URZ ;  /* 0x000000fffffff290 */ /* 0x000fe4000fffe0ff */
[----:B------:R2:W-:Y:S01]  /*5110*/  @!UP0 UTMALDG.3D [UR8], [UR4], desc[UR6] ;  /* 0x00000608040085b4 */ /* 0x0005e20008011000 */
[----:B------:R2:W-:Y:S01]  /*5120*/  @!P1 SYNCS.ARRIVE.TRANS64.RED.A0TR RZ, [UR21+0x48], R7 ;  /* 0x00004807ffff99a7 */ /* 0x0005e20008300415 */
[----:B------:R-:W-:Y:S01]  /*5130*/  SYNCS.ARRIVE.TRANS64.RED.A1T0 RZ, [UR37], RZ ;  /* 0x000000ffffff79a7 */ /* 0x000fe20008100425 */
[----:B------:R-:W-:Y:S05]  /*5140*/  BRA.U UP1, `(.L_x_93) ;  /* 0xfffffff101647547 */ /* 0x000fea000b83ffff */
[----:B------:R-:W-:-:S04]  /*5150*/  SHF.L.U32 R3, R15, 0x1f, RZ ;  /* 0x0000001f0f037819 */ /* 0x000fc800000006ff */
[----:B------:R-:W3:Y:S02]  /*5160*/  SYNCS.PHASECHK.TRANS64.TRYWAIT P0, [UR21+0x50], R3 ;  /* 0x00005003ff0075a7 */ /* 0x000ee40008001115 */
[----:B---3--:R-:W-:Y:S05]  /*5170*/  @!P0 BRA `(.L_x_94) ;  /* 0x0000007000988947 */ /* 0x008fea0003800000 */
.L_x_178:
[----:B------:R-:W4:Y:S02]  /*5180*/  SYNCS.PHASECHK.TRANS64.TRYWAIT P0, [UR21+0x58], R3 ;  /* 0x00005803ff0075a7 */ /* 0x000f240008001115 */
[----:B----4-:R-:W-:Y:S05]  /*5190*/  @!P0 BRA `(.L_x_95) ;  /* 0x0000007000a88947 */ /* 0x010fea0003800000 */
.L_x_180:
[----:B------:R-:W4:Y:S02]  /*51a0*/  SYNCS.PHASECHK.TRANS64.TRYWAIT P0, [UR21+0x60], R3 ;  /* 0x00006003ff0075a7 */ /* 0x000f240008001115 */
[----:B----4-:R-:W-:Y:S05]  /*51b0*/  @!P0 BRA `(.L_x_96) ;  /* 0x0000007000b88947 */ /* 0x010fea0003800000 */
.L_x_182:
[----:B---3--:R-:W-:-:S07]  /*51c0*/  MOV R0, UR21 ;  /* 0x0000001500007c02 */ /* 0x008fce0008000f00 */
.L_x_97:
[----:B---3--:R-:W-:-:S04]  /*51d0*/  SHF.L.U32 R3, R15, 0x1f, RZ ;  /* 0x0000001f0f037819 */ /* 0x008fc800000006ff */
[----:B------:R3:W4:Y:S03]  /*51e0*/  SYNCS.PHASECHK.TRANS64.TRYWAIT P0, [R0+URZ+0x68], R3 ;  /* 0x00006803000075a7 */ /* 0x00072600080011ff */
[----:B----4-:R-:W-:Y:S05]  /*51f0*/  @!P0 NANOSLEEP.SYNCS 0x989680 ;  /* 0x009896800000895d */ /* 0x010fea0003900000 */
[----:B------:R-:W4:Y:S02]  /*5200*/  @!P0 SYNCS.PHASECHK.TRANS64 P0, [R0+URZ+0x68], R3 ;  /* 0x00006803000085a7 */ /* 0x000f2400080010ff */
[----:B-12-4-:R-:W-:Y:S05]  /*5210*/  @P0 EXIT ;  /* 0x000000000000094d */ /* 0x016fea0003800000 */
[----:B------:R-:W-:Y:S05]  /*5220*/  BRA `(.L_x_97) ;  /* 0xfffffffc00e87947 */ /* 0x000fea000383ffff */
.L_x_82:
[----:B------:R-:W-:-:S06]  /*5230*/  UISETP.GE.AND UP0, UPT, UR17, 0x4, UPT ;  /* 0x000000041100788c */ /* 0x000fcc000bf06270 */
[----:B------:R-:W-:-:S13]  /*5240*/  PLOP3.LUT P0, PT, PT, PT, UP0, 0x80, 0x8 ;  /* 0x000000000008781c */ /* 0x000fda0003f0f008 */
[----:B------:R-:W-:Y:S05]  /*5250*/  @!P0 EXIT ;  /* 0x000000000000894d */ /* 0x000fea0003800000 */
[----:B------:R-:W-:Y:S01]  /*5260*/  BAR.SYNC.DEFER_BLOCKING 0x6, 0xa0 ;  /* 0x0182800000007b1d */ /* 0x000fe20000010000 */
[C---:B------:R-:W-:Y:S01]  /*5270*/  IMAD.SHL.U32 R4, R172.reuse, 0x40, RZ ;  /* 0x00000040ac047824 */ /* 0x040fe200078e00ff */
[C---:B------:R-:W-:Y:S01]  /*5280*/  LOP3.LUT R176, R172.reuse, 0x60, RZ, 0xc0, !PT ;  /* 0x00000060acb07812 */ /* 0x040fe200078ec0ff */
[C---:B------:R-:W-:Y:S01]  /*5290*/  IMAD.SHL.U32 R137, R172.reuse, 0x8, RZ ;  /* 0x00000008ac897824 */ /* 0x040fe200078e00ff */
[C---:B------:R-:W-:Y:S01]  /*52a0*/  LOP3.LUT R174, R172.reuse, 0x2, RZ, 0xc0, !PT ;  /* 0x00000002acae7812 */ /* 0x040fe200078ec0ff */
[----:B------:R-:W-:Y:S01]  /*52b0*/  IMAD.U32 R69, R172, 0x10000, RZ ;  /* 0x00010000ac457824 */ /* 0x000fe200078e00ff */
[----:B------:R-:W-:Y:S02]  /*52c0*/  UMOV UR44, 0x400 ;  /* 0x00000400002c7882 */ /* 0x000fe40000000000 */
[----:B------:R-:W1:Y:S01]  /*52d0*/  LDC.64 R156, c[0x0][0x8b0] ;  /* 0x00022c00ff9c7b82 */ /* 0x000e620000000a00 */
[----:B------:R-:W-:Y:S01]  /*52e0*/  ULEA UR44, UR45, UR44, 0x18 ;  /* 0x0000002c2d2c7291 */ /* 0x000fe2000f8ec0ff */
[----:B------:R-:W-:Y:S01]  /*52f0*/  LOP3.LUT R6, R4, 0x180, RZ, 0xc0, !PT ;  /* 0x0000018004067812 */ /* 0x000fe200078ec0ff */
[----:B------:R-:W-:Y:S01]  /*5300*/  HFMA2 R164, -RZ, RZ, 0, 0 ;  /* 0x00000000ffa47431 */ /* 0x000fe200000001ff */
[----:B------:R-:W-:Y:S01]  /*5310*/  LOP3.LUT R172, R172, 0x4, RZ, 0xc0, !PT ;  /* 0x00000004acac7812 */ /* 0x000fe200078ec0ff */
[----:B------:R-:W-:Y:S01]  /*5320*/  UIADD3 UR4, UPT, UPT, UR44, 0x8200, URZ ;  /* 0x000082002c047890 */ /* 0x000fe2000fffe0ff */
[----:B------:R-:W-:Y:S01]  /*5330*/  LOP3.LUT R137, R6, 0x30, R137, 0xf8, !PT ;  /* 0x0000003006897812 */ /* 0x000fe200078ef889 */
[----:B------:R-:W-:Y:S01]  /*5340*/  UIADD3 UR5, UPT, UPT, UR44, 0x200, URZ ;  /* 0x000002002c057890 */ /* 0x000fe2000fffe0ff */
[----:B------:R-:W2:Y:S01]  /*5350*/  LDC.64 R138, c[0x0][0x8a8] ;  /* 0x00022a00ff8a7b82 */ /* 0x000ea20000000a00 */
[----:B------:R-:W-:Y:S01]  /*5360*/  LOP3.LUT R69, R69, 0x600000, RZ, 0xc0, !PT ;  /* 0x0060000045457812 */ /* 0x000fe200078ec0ff */
[----:B------:R-:W-:Y:S01]  /*5370*/  IMAD.MOV.U32 R68, RZ, RZ, RZ ;  /* 0x000000ffff447224 */ /* 0x000fe200078e00ff */
[----:B------:R-:W-:Y:S01]  /*5380*/  LOP3.LUT R137, R137, 0x1e40, R4, 0xf8, !PT ;  /* 0x00001e4089897812 */ /* 0x000fe200078ef804 */
[----:B------:R-:W-:Y:S01]  /*5390*/  IMAD.MOV.U32 R170, RZ, RZ, RZ ;  /* 0x000000ffffaa7224 */ /* 0x000fe200078e00ff */
[----:B------:R-:W-:Y:S01]  /*53a0*/  CS2R R168, SRZ ;  /* 0x0000000000a87805 */ /* 0x000fe2000001ff00 */
[----:B------:R-:W-:Y:S01]  /*53b0*/  IMAD.MOV.U32 R167, RZ, RZ, RZ ;  /* 0x000000ffffa77224 */ /* 0x000fe200078e00ff */
[----:B------:R-:W-:Y:S01]  /*53c0*/  IADD3 R171, PT, PT, -R172, 0x2, RZ ;  /* 0x00000002acab7810 */ /* 0x000fe20007ffe1ff */
[----:B------:R-:W-:Y:S01]  /*53d0*/  VIADD R173, R137, UR44 ;  /* 0x0000002c89ad7c36 */ /* 0x000fe20008000000 */
[----:B------:R-:W3:Y:S01]  /*53e0*/  LDS R0, [UR44+0x110] ;  /* 0x0001102cff007984 */ /* 0x000ee20008000800 */
[----:B------:R-:W-:Y:S01]  /*53f0*/  IADD3 R166, PT, PT, -R174, RZ, RZ ;  /* 0x000000ffaea67210 */ /* 0x000fe20007ffe1ff */
[----:B------:R-:W-:Y:S01]  /*5400*/  IMAD.U32 R177, RZ, RZ, UR5 ;  /* 0x00000005ffb17e24 */ /* 0x000fe2000f8e00ff */
[----:B------:R-:W-:Y:S01]  /*5410*/  MOV R175, UR4 ;  /* 0x0000000400af7c02 */ /* 0x000fe20008000f00 */
[----:B------:R-:W-:Y:S01]  /*5420*/  IMAD.MOV R165, RZ, RZ, -R172 ;  /* 0x000000ffffa57224 */ /* 0x000fe200078e0aac */
[----:B------:R-:W4:Y:S01]  /*5430*/  LDCU UR58, c[0x0][0x370] ;  /* 0x00006e00ff3a77ac */ /* 0x000f220008000800 */
[----:B------:R-:W-:Y:S01]  /*5440*/  VIADD R173, R173, 0x200 ;  /* 0x00000200adad7836 */ /* 0x000fe20000000000 */
[----:B------:R-:W1:Y:S01]  /*5450*/  LDCU.64 UR62, c[0x0][0x348] ;  /* 0x00006900ff3e77ac */ /* 0x000e620008000a00 */
[----:B------:R-:W1:Y:S01]  /*5460*/  LDCU UR43, c[0x0][0xb0c] ;  /* 0x00016180ff2b77ac */ /* 0x000e620008000800 */
[----:B------:R-:W1:Y:S01]  /*5470*/  LDCU UR39, c[0x0][0xb30] ;  /* 0x00016600ff2777ac */ /* 0x000e620008000800 */
[----:B------:R-:W1:Y:S01]  /*5480*/  LDCU.64 UR56, c[0x0][0x888] ;  /* 0x00011100ff3877ac */ /* 0x000e620008000a00 */
[----:B------:R-:W1:Y:S01]  /*5490*/  LDCU.64 UR40, c[0x0][0xb28] ;  /* 0x00016500ff2877ac */ /* 0x000e620008000a00 */
[----:B------:R-:W1:Y:S01]  /*54a0*/  LDCU.64 UR60, c[0x0][0x890] ;  /* 0x00011200ff3c77ac */ /* 0x000e620008000a00 */
[----:B------:R-:W1:Y:S01]  /*54b0*/  LDCU.128 UR52, c[0x0][0xb10] ;  /* 0x00016200ff3477ac */ /* 0x000e620008000c00 */
[----:B------:R-:W1:Y:S02]  /*54c0*/  LDCU UR47, c[0x0][0x374] ;  /* 0x00006e80ff2f77ac */ /* 0x000e640008000800 */
[----:B-1234-:R-:W-:-:S07]  /*54d0*/  IADD3 R69, PT, PT, R0, R69, RZ ;  /* 0x0000004500457210 */ /* 0x01efce0007ffe0ff */
.L_x_142:
[C---:B------:R-:W-:Y:S02]  /*54e0*/  LEA R3, R164.reuse, UR44, 0x3 ;  /* 0x0000002ca4037c11 */ /* 0x040fe4000f8e18ff */
[----:B------:R-:W-:Y:S02]  /*54f0*/  SHF.L.U32 R0, R169, 0x1f, RZ ;  /* 0x0000001fa9007819 */ /* 0x000fe400000006ff */
[----:B------:R-:W-:Y:S02]  /*5500*/  LEA R5, R164, UR44, 0x4 ;  /* 0x0000002ca4057c11 */ /* 0x000fe4000f8e20ff */
[----:B-1----:R-:W1:Y:S02]  /*5510*/  SYNCS.PHASECHK.TRANS64.TRYWAIT P0, [R3+URZ+0x80], R0 ;  /* 0x00008000030075a7 */ /* 0x002e6400080011ff */
[----:B-1----:R-:W-:Y:S05]  /*5520*/  @!P0 BRA `(.L_x_98) ;  /* 0x0000006c00f48947 */ /* 0x002fea0003800000 */
.L_x_183:
        /* <DEDUP_REMOVED lines=11> */
[----:B------:R-:W-:Y:S01]  /*55e0*/  PLOP3.LUT P0, PT, PT, PT, UP1, 0x80, 0x8 ;  /* 0x000000000008781c */ /* 0x000fe20003f0f018 */
[----:B------:R-:W-:Y:S11]  /*55f0*/  UP2UR UR46, UPR, URZ, 0x2 ;  /* 0x00000002ff2e7883 */ /* 0x000ff60008000000 */
[----:B------:R-:W-:Y:S01]  /*5600*/  @!UPT UIADD3 URZ, UPT, UPT, URZ, URZ, URZ ;  /* 0x000000fffffff290 */ /* 0x000fe2000fffe0ff */
[----:B-1----:R-:W-:Y:S02]  /*5610*/  @P0 SHF.R.U32.HI R0, RZ, 0x10, R5 ;  /* 0x00000010ff000819 */ /* 0x002fe40000011605 */
        /* <DEDUP_REMOVED lines=12> */
[----:B------:R-:W2:Y:S01]  /*56e0*/  LDCU UR12, c[0x0][0xb20] ;  /* 0x00016400ff0c77ac */ /* 0x000ea20008000800 */
[----:B------:R-:W-:Y:S02]  /*56f0*/  UIMAD.WIDE.U32 UR4, UR47, UR55, URZ ;  /* 0x000000372f0472a5 */ /* 0x000fe4000f8e00ff */
[----:B------:R-:W-:Y:S02]  /*5700*/  UIMAD.WIDE.U32 UR6, UR58, UR52, URZ ;  /* 0x000000343a0672a5 */ /* 0x000fe4000f8e00ff */
[----:B------:R-:W-:Y:S02]  /*5710*/  UISETP.NE.AND UP0, UPT, UR54, 0x1, UPT ;  /* 0x000000013600788c */ /* 0x000fe4000bf05270 */
[----:B------:R-:W-:Y:S02]  /*5720*/  UIMAD.WIDE.U32 UR8, UR37, UR55, URZ ;  /* 0x00000037250872a5 */ /* 0x000fe4000f8e00ff */
[----:B------:R-:W-:Y:S02]  /*5730*/  UIMAD.WIDE.U32 UR10, UR38, UR52, URZ ;  /* 0x00000034260a72a5 */ /* 0x000fe4000f8e00ff */
[----:B------:R-:W-:Y:S02]  /*5740*/  UISETP.NE.AND UP1, UPT, UR43, 0x1, UPT ;  /* 0x000000012b00788c */ /* 0x000fe4000bf25270 */
[----:B------:R-:W-:Y:S01]  /*5750*/  UISETP.NE.AND UP2, UPT, UR42, 0x1, UPT ;  /* 0x000000012a00788c */ /* 0x000fe2000bf45270 */
[----:B------:R-:W-:Y:S02]  /*5760*/  UMOV UR4, UR5 ;  /* 0x0000000500047c82 */ /* 0x000fe40008000000 */
[----:B--2---:R-:W-:Y:S03]  /*5770*/  USHF.R.U32.HI UR5, URZ, UR12, UR4 ;  /* 0x0000000cff057299 */ /* 0x004fe60008011604 */
[----:B------:R-:W-:Y:S02]  /*5780*/  UMOV UR4, UR7 ;  /* 0x0000000700047c82 */ /* 0x000fe40008000000 */
[----:B------:R-:W-:Y:S02]  /*5790*/  USHF.R.U32.HI UR7, URZ, UR53, UR4 ;  /* 0x00000035ff077299 */ /* 0x000fe40008011604 */
[----:B------:R-:W-:Y:S02]  /*57a0*/  USEL UR4, UR47, UR5, !UP0 ;  /* 0x000000052f047287 */ /* 0x000fe4000c000000 */
[----:B------:R-:W-:Y:S01]  /*57b0*/  USEL UR7, UR58, UR7, !UP1 ;  /* 0x000000073a077287 */ /* 0x000fe2000c800000 */
[----:B------:R-:W-:Y:S01]  /*57c0*/  UMOV UR5, UR9 ;  /* 0x0000000900057c82 */ /* 0x000fe20008000000 */
[----:B------:R-:W-:Y:S02]  /*57d0*/  UIMAD.WIDE.U32 UR8, UR4, UR40, URZ ;  /* 0x00000028040872a5 */ /* 0x000fe4000f8e00ff */
[----:B------:R-:W-:Y:S03]  /*57e0*/  USHF.R.U32.HI UR6, URZ, UR12, UR5 ;  /* 0x0000000cff067299 */ /* 0x000fe60008011605 */
[----:B------:R-:W-:Y:S01]  /*57f0*/  UMOV UR5, UR11 ;  /* 0x0000000b00057c82 */ /* 0x000fe20008000000 */
[----:B------:R-:W-:Y:S02]  /*5800*/  UIMAD.WIDE.U32 UR10, UR7, UR40, URZ ;  /* 0x00000028070a72a5 */ /* 0x000fe4000f8e00ff */
[----:B------:R-:W-:Y:S02]  /*5810*/  USHF.R.U32.HI UR12, URZ, UR53, UR5 ;  /* 0x00000035ff0c7299 */ /* 0x000fe40008011605 */
[----:B------:R-:W-:Y:S01]  /*5820*/  USEL UR6, UR37, UR6, !UP0 ;  /* 0x0000000625067287 */ /* 0x000fe2000c000000 */
[----:B------:R-:W-:Y:S02]  /*5830*/  UMOV UR5, UR9 ;  /* 0x0000000900057c82 */ /* 0x000fe40008000000 */
[----:B------:R-:W-:Y:S01]  /*5840*/  UMOV UR10, UR11 ;  /* 0x0000000b000a7c82 */ /* 0x000fe20008000000 */
[----:B------:R-:W-:Y:S02]  /*5850*/  @UP2 USHF.R.U32.HI UR4, URZ, UR41, UR5 ;  /* 0x00000029ff042299 */ /* 0x000fe40008011605 */
[----:B------:R-:W-:Y:S02]  /*5860*/  @UP2 USHF.R.U32.HI UR7, URZ, UR41, UR10 ;  /* 0x00000029ff072299 */ /* 0x000fe4000801160a */
[----:B------:R-:W-:Y:S02]  /*5870*/  UIMAD UR4, UR42, UR4, URZ ;  /* 0x000000042a0472a4 */ /* 0x000fe4000f8e02ff */
        /* <DEDUP_REMOVED lines=8> */
[----:B------:R-:W-:Y:S02]  /*5900*/  USEL UR11, UR6, UR4, !UP2 ;  /* 0x00000004060b7287 */ /* 0x000fe4000d000000 */
[----:B------:R-:W-:Y:S02]  /*5910*/  UIADD3 UR8, UPT, UPT, -UR5, URZ, URZ ;  /* 0x000000ff05087290 */ /* 0x000fe4000fffe1ff */
[----:B------:R-:W-:Y:S01]  /*5920*/  UIADD3 UR10, UPT, UPT, -UR11, URZ, URZ ;  /* 0x000000ff0b0a7290 */ /* 0x000fe2000fffe1ff */
[----:B------:R-:W-:Y:S01]  /*5930*/  @!UP0 UMOV UR4, UR9 ;  /* 0x0000000900048c82 */ /* 0x000fe20008000000 */
[----:B------:R-:W-:Y:S02]  /*5940*/  UIADD3 UR9, UPT, UPT, -UR6, URZ, URZ ;  /* 0x000000ff06097290 */ /* 0x000fe4000fffe1ff */
[----:B------:R-:W-:Y:S02]  /*5950*/  @!UP0 USHF.R.U32.HI UR4, URZ, UR41, UR4 ;  /* 0x00000029ff048299 */ /* 0x000fe40008011604 */
[----:B------:R-:W-:Y:S02]  /*5960*/  UIMAD UR10, UR42, UR10, UR6 ;  /* 0x0000000a2a0a72a4 */ /* 0x000fe4000f8e0206 */
[----:B------:R-:W-:Y:S04]  /*5970*/  @!UP0 USEL UR4, UR5, UR4, !UP2 ;  /* 0x0000000405048287 */ /* 0x000fe8000d000000 */
[----:B------:R-:W-:Y:S02]  /*5980*/  @!UP0 UIMAD UR10, UR7, UR10, UR4 ;  /* 0x0000000a070a82a4 */ /* 0x000fe4000f8e0204 */
[----:B------:R-:W-:Y:S02]  /*5990*/  @!UP0 UIADD3 UR11, UPT, UPT, UR11, -UR4, URZ ;  /* 0x800000040b0b8290 */ /* 0x000fe4000fffe0ff */
[----:B------:R-:W-:Y:S02]  /*59a0*/  UIMAD UR7, UR43, UR8, UR38 ;  /* 0x000000082b0772a4 */ /* 0x000fe4000f8e0226 */
[----:B------:R-:W-:Y:S02]  /*59b0*/  @!UP0 UIMAD UR6, UR11, UR42, UR5 ;  /* 0x0000002a0b0682a4 */ /* 0x000fe4000f8e0205 */
[----:B------:R-:W-:Y:S01]  /*59c0*/  UIMAD UR4, UR54, UR9, UR37 ;  /* 0x00000009360472a4 */ /* 0x000fe2000f8e0225 */
[----:B------:R-:W-:Y:S02]  /*59d0*/  @!UP0 UMOV UR5, UR10 ;  /* 0x0000000a00058c82 */ /* 0x000fe40008000000 */
[----:B------:R-:W-:Y:S02]  /*59e0*/  UIMAD UR38, UR5, UR43, UR7 ;  /* 0x0000002b052672a4 */ /* 0x000fe4000f8e0207 */
[----:B------:R-:W-:Y:S11]  /*59f0*/  UIMAD UR37, UR6, UR54, UR4 ;  /* 0x00000036062572a4 */ /* 0x000ff6000f8e0204 */
[----:B------:R-:W-:Y:S01]  /*5a00*/  @!UPT UIADD3 URZ, UPT, UPT, URZ, URZ, URZ ;  /* 0x000000fffffff290 */ /* 0x000fe2000fffe0ff */
.L_x_99:
[----:B------:R-:W-:Y:S01]  /*5a10*/  UISETP.NE.AND UP0, UPT, UR39, 0x1, UPT ;  /* 0x000000012700788c */ /* 0x000fe2000bf05270 */
[----:B------:R-:W-:Y:S01]  /*5a20*/  R2UR UR11, R177 ;  /* 0x00000000b10b72ca */ /* 0x000fe200000e0000 */
[----:B------:R-:W-:Y:S01]  /*5a30*/  USHF.L.U32 UR50, UR16, 0x7, URZ ;  /* 0x0000000710327899 */ /* 0x000fe200080006ff */
[----:B------:R-:W-:Y:S01]  /*5a40*/  IADD3 R164, PT, PT, R164, 0x1, RZ ;  /* 0x00000001a4a47810 */ /* 0x000fe20007ffe0ff */
[----:B------:R-:W-:Y:S07]  /*5a50*/  USHF.L.U32 UR49, UR20, 0x8, URZ ;  /* 0x0000000814317899 */ /* 0x000fee00080006ff */
[----:B------:R-:W2:Y:S01]  /*5a60*/  @!UP0 LDCU.128 UR12, c[0x0][0xb10] ;  /* 0x00016200ff0c87ac */ /* 0x000ea20008000c00 */
[----:B------:R-:W3:Y:S01]  /*5a70*/  @!UP0 LDCU UR5, c[0x0][0xb0c] ;  /* 0x00016180ff0587ac */ /* 0x000ee20008000800 */
[----:B------:R-:W4:Y:S01]  /*5a80*/  @!UP0 LDCU UR10, c[0x0][0xb20] ;  /* 0x00016400ff0a87ac */ /* 0x000f220008000800 */
[----:B--2---:R-:W-:Y:S02]  /*5a90*/  UIMAD.WIDE.U32 UR8, UR38, UR12, URZ ;  /* 0x0000000c260872a5 */ /* 0x004fe4000f8e00ff */
[----:B------:R-:W-:Y:S02]  /*5aa0*/  UIMAD.WIDE.U32 UR6, UR37, UR15, URZ ;  /* 0x0000000f250672a5 */ /* 0x000fe4000f8e00ff */
[----:B------:R-:W-:Y:S03]  /*5ab0*/  @!UP0 UISETP.NE.AND UP1, UPT, UR14, 0x1, UPT ;  /* 0x000000010e00888c */ /* 0x000fe6000bf25270 */
[----:B------:R-:W-:Y:S01]  /*5ac0*/  @!UP0 UMOV UR4, UR9 ;  /* 0x0000000900048c82 */ /* 0x000fe20008000000 */
[----:B---3--:R-:W-:Y:S02]  /*5ad0*/  @!UP0 UISETP.NE.AND UP2, UPT, UR5, 0x1, UPT ;  /* 0x000000010500888c */ /* 0x008fe4000bf45270 */
[----:B------:R-:W-:Y:S01]  /*5ae0*/  @!UP0 USHF.R.U32.HI UR4, URZ, UR13, UR4 ;  /* 0x0000000dff048299 */ /* 0x000fe20008011604 */
[----:B------:R-:W-:Y:S02]  /*5af0*/  @!UP0 UMOV UR6, UR7 ;  /* 0x0000000700068c82 */ /* 0x000fe40008000000 */
[----:B----4-:R-:W-:Y:S02]  /*5b00*/  @!UP0 USHF.R.U32.HI UR6, URZ, UR10, UR6 ;  /* 0x0000000aff068299 */ /* 0x010fe40008011606 */
[----:B------:R-:W-:Y:S02]  /*5b10*/  @!UP0 USEL UR7, UR38, UR4, !UP2 ;  /* 0x0000000426078287 */ /* 0x000fe4000d000000 */
[----:B------:R-:W-:Y:S04]  /*5b20*/  @!UP0 USEL UR6, UR37, UR6, !UP1 ;  /* 0x0000000625068287 */ /* 0x000fe8000c800000 */
[----:B------:R-:W-:Y:S02]  /*5b30*/  @!UP0 UIADD3 UR4, UPT, UPT, -UR7, UR6, URZ ;  /* 0x0000000607048290 */ /* 0x000fe4000fffe1ff */
[----:B------:R-:W-:Y:S02]  /*5b40*/  @!UP0 UIADD3 UR6, UPT, UPT, UR7, -UR6, URZ ;  /* 0x8000000607068290 */ /* 0x000fe4000fffe0ff */
[----:B------:R-:W-:Y:S02]  /*5b50*/  @!UP0 UIMAD UR38, UR4, UR5, UR38 ;  /* 0x00000005042682a4 */ /* 0x000fe4000f8e0226 */
[----:B------:R-:W-:Y:S02]  /*5b60*/  @!UP0 UIMAD UR37, UR6, UR14, UR37 ;  /* 0x0000000e062582a4 */ /* 0x000fe4000f8e0225 */
[----:B------:R-:W-:Y:S09]  /*5b70*/  ULOP3.LUT UP0, URZ, UR11, 0x1b0, URZ, 0xc0, !UPT ;  /* 0x000001b00bff7892 */ /* 0x000ff2000f80c0ff */
[----:B------:R-:W-:Y:S05]  /*5b80*/  BRA.U !UP0, `(.L_x_100) ;  /* 0x0000000108407547 */ /* 0x000fea000b800000 */
[----:B------:R-:W2:Y:S01]  /*5b90*/  LDCU.64 UR8, c[0x4][0x88] ;  /* 0x01001100ff0877ac */ /* 0x000ea20008000a00 */
[----:B------:R-:W-:Y:S01]  /*5ba0*/  MOV R3, 0x0 ;  /* 0x0000000000037802 */ /* 0x000fe20000000f00 */
[----:B------:R-:W-:Y:S02]  /*5bb0*/  HFMA2 R12, -RZ, RZ, 0, 5.9604644775390625e-08 ;  /* 0x00000001ff0c7431 */ /* 0x000fe400000001ff */
[----:B------:R-:W-:Y:S02]  /*5bc0*/  IMAD.MOV.U32 R8, RZ, RZ, 0x70 ;  /* 0x00000070ff087424 */ /* 0x000fe400078e00ff */
[----:B------:R-:W-:Y:S01]  /*5bd0*/  IMAD.MOV.U32 R13, RZ, RZ, RZ ;  /* 0x000000ffff0d7224 */ /* 0x000fe200078e00ff */
[----:B------:R-:W3:Y:S01]  /*5be0*/  LDCU.64 UR6, c[0x4][0x90] ;  /* 0x01001200ff0677ac */ /* 0x000ee20008000a00 */
[----:B------:R-:W4:Y:S01]  /*5bf0*/  LDC.64 R2, c[0x4][R3] ;  /* 0x0100000003027b82 */ /* 0x000f220000000a00 */
[----:B------:R-:W1:Y:S01]  /*5c00*/  LDCU.64 UR4, c[0x4][0x8] ;  /* 0x01000100ff0477ac */ /* 0x000e620008000a00 */
[----:B--2---:R-:W-:Y:S01]  /*5c10*/  MOV R5, UR9 ;  /* 0x0000000900057c02 */ /* 0x004fe20008000f00 */
[----:B------:R-:W-:Y:S01]  /*5c20*/  IMAD.U32 R4, RZ, RZ, UR8 ;  /* 0x00000008ff047e24 */ /* 0x000fe2000f8e00ff */
[----:B---3--:R-:W-:Y:S01]  /*5c30*/  MOV R7, UR7 ;  /* 0x0000000700077c02 */ /* 0x008fe20008000f00 */
[----:B------:R-:W-:Y:S01]  /*5c40*/  IMAD.U32 R6, RZ, RZ, UR6 ;  /* 0x00000006ff067e24 */ /* 0x000fe2000f8e00ff */
[----:B-1----:R-:W-:Y:S01]  /*5c50*/  MOV R11, UR5 ;  /* 0x00000005000b7c02 */ /* 0x002fe20008000f00 */
[----:B------:R-:W-:Y:S02]  /*5c60*/  IMAD.U32 R10, RZ, RZ, UR4 ;  /* 0x00000004ff0a7e24 */ /* 0x000fe4000f8e00ff */
[----:B------:R-:W-:Y:S07]  /*5c70*/  LEPC R20, `(.L_x_100) ;  /* 0x000000001014794e */ /* 0x000fee0000000000 */
[----:B----45:R-:W-:Y:S05]  /*5c80*/  CALL.ABS.NOINC R2 ;  /* 0x0000000002007343 */ /* 0x030fea0003c00000 */
.L_x_100:
[----:B------:R-:W-:Y:S01]  /*5c90*/  LOP3.LUT P0, RZ, R175, 0x1b0, RZ, 0xc0, !PT ;  /* 0x000001b0afff7812 */ /* 0x000fe2000780c0ff */
[----:B------:R-:W-:Y:S11]  /*5ca0*/  BSSY.RECONVERGENT B6, `(.L_x_101) ;  /* 0x0000013000067945 */ /* 0x000ff60003800200 */
[----:B------:R-:W-:Y:S01]  /*5cb0*/  @!UPT UIADD3 URZ, UPT, UPT, URZ, URZ, URZ ;  /* 0x000000fffffff290 */ /* 0x000fe2000fffe0ff */
[----:B------:R-:W-:Y:S05]  /*5cc0*/  @!P0 BRA `(.L_x_102) ;  /* 0x0000000000408947 */ /* 0x000fea0003800000 */
        /* <DEDUP_REMOVED lines=16> */
.L_x_102:
[----:B------:R-:W-:Y:S05]  /*5dd0*/  BSYNC.RECONVERGENT B6 ;  /* 0x0000000000067941 */ /* 0x000fea0003800200 */
.L_x_101:
[----:B------:R-:W-:Y:S01]  /*5de0*/  R2UR UR4, R162 ;  /* 0x00000000a20472ca */ /* 0x000fe200000e0000 */
[----:B------:R-:W-:Y:S01]  /*5df0*/  UISETP.NE.U32.AND UP0, UPT, UR60, URZ, UPT ;  /* 0x000000ff3c00728c */ /* 0x000fe2000bf05070 */
[----:B------:R-:W-:Y:S02]  /*5e00*/  ISETP.NE.U32.AND P4, PT, R156, RZ, PT ;  /* 0x000000ff9c00720c */ /* 0x000fe40003f85070 */
[----:B------:R-:W-:Y:S01]  /*5e10*/  ISETP.NE.U32.AND P2, PT, RZ, UR56, PT ;  /* 0x00000038ff007c0c */ /* 0x000fe2000bf45070 */
[----:B------:R-:W-:Y:S01]  /*5e20*/  UISETP.NE.AND.EX UP1, UPT, UR61, URZ, UPT, UP0 ;  /* 0x000000ff3d00728c */ /* 0x000fe2000bf25300 */
[----:B------:R-:W-:Y:S01]  /*5e30*/  ISETP.NE.AND.EX P4, PT, R157, RZ, PT, P4 ;  /* 0x000000ff9d00720c */ /* 0x000fe20003f85340 */
[----:B------:R-:W-:Y:S01]  /*5e40*/  UPLOP3.LUT UP0, UPT, UPT, UPT, UPT, 0x40, 0x4 ;  /* 0x000000000004789c */ /* 0x000fe20003f0e870 */
[----:B------:R-:W-:Y:S05]  /*5e50*/  ISETP.NE.AND.EX P2, PT, RZ, UR57, PT, P2 ;  /* 0x00000039ff007c0c */ /* 0x000fea000bf45320 */
[----:B------:R-:W-:Y:S06]  /*5e60*/  UISETP.NE.AND UP2, UPT, UR4, URZ, UPT ;  /* 0x000000ff0400728c */ /* 0x000fec000bf45270 */
[----:B------:R-:W-:Y:S05]  /*5e70*/  PLOP3.LUT P1, PT, PT, PT, UP2, 0x80, 0x8 ;  /* 0x000000000008781c */ /* 0x000fea0003f2f028 */
[----:B------:R-:W-:Y:S06]  /*5e80*/  @UP2 UPLOP3.LUT UP0, UPT, UPT, UPT, UP1, 0x80, 0x8 ;  /* 0x000000000008289c */ /* 0x000fec0003f0f010 */
[----:B------:R-:W-:Y:S01]  /*5e90*/  PLOP3.LUT P0, PT, PT, PT, UP0, 0x80, 0x8 ;  /* 0x000000000008781c */ /* 0x000fe20003f0f008 */
[----:B------:R-:W-:Y:S01]  /*5ea0*/  @!UPT UIADD3 URZ, UPT, UPT, URZ, URZ, URZ ;  /* 0x000000fffffff290 */ /* 0x000fe2000fffe0ff */
[----:B------:R-:W-:Y:S11]  /*5eb0*/  BRA.U !UP1, `(.L_x_103) ;  /* 0x00000001093c7547 */ /* 0x000ff6000b800000 */
[----:B------:R-:W-:Y:S01]  /*5ec0*/  UISETP.NE.U32.AND UP0, UPT, UR56, URZ, UPT ;  /* 0x000000ff3800728c */ /* 0x000fe2000bf05070 */
[----:B-1----:R-:W-:Y:S01]  /*5ed0*/  HFMA2 R0, -RZ, RZ, 0, 5.9604644775390625e-08 ;  /* 0x00000001ff007431 */ /* 0x002fe200000001ff */
[----:B------:R-:W1:Y:S01]  /*5ee0*/  LDCU.64 UR8, c[0x0][0x358] ;  /* 0x00006b00ff0877ac */ /* 0x000e620008000a00 */
[----:B------:R-:W-:Y:S01]  /*5ef0*/  IMAD.MOV.U32 R158, RZ, RZ, 0x1 ;  /* 0x00000001ff9e7424 */ /* 0x000fe200078e00ff */
[----:B------:R-:W-:Y:S06]  /*5f00*/  UISETP.NE.AND.EX UP0, UPT, UR57, URZ, UPT, UP0 ;  /* 0x000000ff3900728c */ /* 0x000fec000bf05300 */
[----:B------:R-:W-:Y:S05]  /*5f10*/  PLOP3.LUT P3, PT, PT, PT, UP0, 0x80, 0x8 ;  /* 0x000000000008781c */ /* 0x000fea0003f6f008 */
[----:B------:R-:W2:Y:S01]  /*5f20*/  @UP0 LDCU.64 UR4, c[0x0][0x888] ;  /* 0x00011100ff0407ac */ /* 0x000ea20008000a00 */
[----:B------:R-:W-:Y:S07]  /*5f30*/  @UP0 UIMAD UR6, UR36, UR60, URZ ;  /* 0x0000003c240602a4 */ /* 0x000fee000f8e02ff */
[----:B------:R-:W-:Y:S01]  /*5f40*/  @!P3 PRMT R158, R0, 0x7610, R158 ;  /* 0x00007610009eb816 */ /* 0x000fe2000000009e */
[----:B--2---:R-:W-:Y:S06]  /*5f50*/  @UP0 UIMAD.WIDE UR4, UR6, 0x4, UR4 ;  /* 0x00000004060408a5 */ /* 0x004fec000f8e0204 */
[----:B------:R-:W-:Y:S01]  /*5f60*/  IMAD.U32 R2, RZ, RZ, UR4 ;  /* 0x00000004ff027e24 */ /* 0x000fe2000f8e00ff */
[----:B------:R-:W-:Y:S04]  /*5f70*/  MOV R3, UR5 ;  /* 0x0000000500037c02 */ /* 0x000fe80008000f00 */
[----:B------:R-:W2:Y:S01]  /*5f80*/  @!UP0 LDCU UR4, c[0x0][0x880] ;  /* 0x00011000ff0487ac */ /* 0x000ea20008000800 */
[----:B-1---5:R3:W5:Y:S02]  /*5f90*/  @P3 LDG.E R73, desc[UR8][R2.64] ;  /* 0x0000000802493981 */ /* 0x022764000c1e1900 */
[----:B--23--:R-:W-:Y:S02]  /*5fa0*/  @!P3 IMAD.U32 R73, RZ, RZ, UR4 ;  /* 0x00000004ff49be24 */ /* 0x00cfe4000f8e00ff */
.L_x_103:
[----:B------:R-:W-:Y:S05]  /*5fb0*/  @!P4 BRA `(.L_x_104) ;  /* 0x000000000024c947 */ /* 0x000fea0003800000 */
[----:B------:R-:W-:Y:S01]  /*5fc0*/  ISETP.NE.U32.AND P3, PT, R138, RZ, PT ;  /* 0x000000ff8a00720c */ /* 0x000fe20003f65070 */
[----:B------:R-:W2:Y:S03]  /*5fd0*/  LDCU.64 UR4, c[0x0][0x358] ;  /* 0x00006b00ff0477ac */ /* 0x000ea60008000a00 */
[----:B------:R-:W-:Y:S11]  /*5fe0*/  ISETP.NE.AND.EX P3, PT, R139, RZ, PT, P3 ;  /* 0x000000ff8b00720c */ /* 0x000ff60003f65330 */
[----:B------:R-:W-:Y:S02]  /*5ff0*/  @!UPT UIADD3 URZ, UPT, UPT, URZ, URZ, URZ ;  /* 0x000000fffffff290 */ /* 0x000fe4000fffe0ff */
[----:B------:R-:W3:Y:S01]  /*6000*/  @P3 LDC.64 R2, c[0x0][0x8a8] ;  /* 0x00022a00ff023b82 */ /* 0x000ee20000000a00 */
[----:B-1----:R-:W-:Y:S04]  /*6010*/  @P3 IMAD R0, R156, UR36, RZ ;  /* 0x000000249c003c24 */ /* 0x002fe8000f8e02ff */
[----:B---3--:R-:W-:Y:S05]  /*6020*/  @P3 IMAD.WIDE R2, R0, 0x4, R2 ;  /* 0x0000000400023825 */ /* 0x008fea00078e0202 */
[----:B--2--5:R2:W5:Y:S02]  /*6030*/  @P3 LDG.E R70, desc[UR4][R2.64] ;  /* 0x0000000402463981 */ /* 0x024564000c1e1900 */
[----:B--2---:R-:W3:Y:S02]  /*6040*/  @!P3 LDC R70, c[0x0][0x8a0] ;  /* 0x00022800ff46bb82 */ /* 0x004ee40000000800 */
.L_x_104:
[----:B-----5:R-:W-:Y:S01]  /*6050*/  FSETP.NEU.AND P4, PT, R73, RZ, PT ;  /* 0x000000ff4900720b */ /* 0x020fe20003f8d000 */
[----:B------:R-:W-:Y:S01]  /*6060*/  BSSY B1, `(.L_x_105) ;  /* 0x0000047000017945 */ /* 0x000fe20003800000 */
[----:B------:R-:W-:Y:S01]  /*6070*/  SEL R5, RZ, 0xffffffff, P2 ;  /* 0xffffffffff057807 */ /* 0x000fe20001000000 */
[----:B------:R-:W-:Y:S01]  /*6080*/  IMAD.MOV.U32 R181, RZ, RZ, 0x1 ;  /* 0x00000001ffb57424 */ /* 0x000fe200078e00ff */
[----:B------:R-:W-:Y:S01]  /*6090*/  LOP3.LUT P3, RZ, R158, 0xff, RZ, 0xc0, !PT ;  /* 0x000000ff9eff7812 */ /* 0x000fe2000786c0ff */
[----:B------:R-:W-:Y:S01]  /*60a0*/  IMAD R71, R68, 0x100, R69 ;  /* 0x0000010044477824 */ /* 0x000fe200078e0245 */
[----:B-1----:R-:W-:Y:S02]  /*60b0*/  @P1 SEL R0, RZ, 0xffffffff, P4 ;  /* 0xffffffffff001807 */ /* 0x002fe40002000000 */
[----:B------:R-:W-:Y:S02]  /*60c0*/  CS2R R154, SRZ ;  /* 0x00000000009a7805 */ /* 0x000fe4000001ff00 */
[----:B------:R-:W-:Y:S02]  /*60d0*/  LEA R3, R168, UR44, 0x3 ;  /* 0x0000002ca8037c11 */ /* 0x000fe4000f8e18ff */
[----:B------:R-:W-:Y:S02]  /*60e0*/  CS2R R152, SRZ ;  /* 0x0000000000987805 */ /* 0x000fe4000001ff00 */
[----:B------:R-:W-:Y:S02]  /*60f0*/  @P0 SEL R0, R5, R0, !P3 ;  /* 0x0000000005000207 */ /* 0x000fe40005800000 */
[----:B------:R-:W-:Y:S02]  /*6100*/  CS2R R150, SRZ ;  /* 0x0000000000967805 */ /* 0x000fe4000001ff00 */
[----:B------:R-:W-:Y:S02]  /*6110*/  LEA R163, R68, UR44, 0x3 ;  /* 0x0000002c44a37c11 */ /* 0x000fe4000f8e18ff */
[----:B------:R-:W-:Y:S02]  /*6120*/  CS2R R148, SRZ ;  /* 0x0000000000947805 */ /* 0x000fe4000001ff00 */
[----:B------:R-:W-:Y:S02]  /*6130*/  @P1 LOP3.LUT R0, R0, 0x1, RZ, 0xc0, !PT ;  /* 0x0000000100001812 */ /* 0x000fe400078ec0ff */
[----:B------:R-:W-:Y:S02]  /*6140*/  CS2R R146, SRZ ;  /* 0x0000000000927805 */ /* 0x000fe4000001ff00 */
[----:B------:R-:W-:Y:S02]  /*6150*/  SHF.L.U32 R2, R170, 0x1f, RZ ;  /* 0x0000001faa027819 */ /* 0x000fe400000006ff */
[----:B------:R-:W-:Y:S02]  /*6160*/  CS2R R144, SRZ ;  /* 0x0000000000907805 */ /* 0x000fe4000001ff00 */
[----:B------:R-:W-:Y:S02]  /*6170*/  ISETP.NE.U32.OR P6, PT, R0, 0x1, !P1 ;  /* 0x000000010000780c */ /* 0x000fe40004fc5470 */
[----:B------:R-:W-:Y:S02]  /*6180*/  CS2R R142, SRZ ;  /* 0x00000000008e7805 */ /* 0x000fe4000001ff00 */
[----:B------:R-:W-:Y:S02]  /*6190*/  PLOP3.LUT P2, PT, PT, PT, UP1, 0x80, 0x8 ;  /* 0x000000000008781c */ /* 0x000fe40003f4f018 */
[----:B------:R-:W-:Y:S02]  /*61a0*/  CS2R R140, SRZ ;  /* 0x00000000008c7805 */ /* 0x000fe4000001ff00 */
[----:B------:R-:W-:Y:S02]  /*61b0*/  SEL R0, RZ, 0xffffffff, P4 ;  /* 0xffffffffff007807 */ /* 0x000fe40002000000 */
[----:B------:R-:W-:Y:S03]  /*61c0*/  P2R R189, PR, RZ, 0x40 ;  /* 0x00000040ffbd7803 */ /* 0x000fe60000000000 */
[----:B------:R-:W-:Y:S04]  /*61d0*/  @P6 SHF.L.U32 R4, R167, 0x1f, RZ ;  /* 0x0000001fa7046819 */ /* 0x000fe800000006ff */
[----:B------:R-:W-:Y:S01]  /*61e0*/  @P2 SEL R0, R5, R0, !P3 ;  /* 0x0000000005002207 */ /* 0x000fe20005800000 */
[----:B------:R-:W1:Y:S03]  /*61f0*/  @P6 SYNCS.PHASECHK.TRANS64.TRYWAIT P1, [R3+URZ+0x30], R4 ;  /* 0x00003004030065a7 */ /* 0x000e6600080211ff */
[----:B------:R-:W-:Y:S04]  /*6200*/  LOP3.LUT R0, R0, 0x1, RZ, 0xc0, !PT ;  /* 0x0000000100007812 */ /* 0x000fe800078ec0ff */
[----:B------:R-:W-:Y:S04]  /*6210*/  ISETP.NE.U32.AND P5, PT, R0, 0x1, PT ;  /* 0x000000010000780c */ /* 0x000fe80003fa5070 */
[----:B------:R-:W-:Y:S01]  /*6220*/  P2R R182, PR, RZ, 0x20 ;  /* 0x00000020ffb67803 */ /* 0x000fe20000000000 */
[----:B------:R2:W4:Y:S01]  /*6230*/  SYNCS.PHASECHK.TRANS64.TRYWAIT P0, [R163+URZ+0xa0], R2 ;  /* 0x0000a002a30075a7 */ /* 0x00052200080011ff */
[----:B-1----:R-:W-:Y:S01]  /*6240*/  @P6 SEL R181, RZ, 0x1, !P1 ;  /* 0x00000001ffb56807 */ /* 0x002fe20004800000 */
[----:B--2---:R-:W-:Y:S06]  /*6250*/  @!P6 BRA `(.L_x_106) ;  /* 0x00000000009ce947 */ /* 0x004fec0003800000 */
[----:B------:R-:W-:Y:S01]  /*6260*/  @P5 IMAD R7, R168, 0x2000, R173 ;  /* 0x00002000a8075824 */ /* 0x000fe200078e02ad */
[----:B------:R-:W-:Y:S01]  /*6270*/  ISETP.NE.AND P1, PT, R181, RZ, PT ;  /* 0x000000ffb500720c */ /* 0x000fe20003f25270 */
[----:B------:R-:W-:Y:S01]  /*6280*/  BSSY B0, `(.L_x_107) ;  /* 0x0000010000007945 */ /* 0x000fe20003800000 */
[----:B------:R-:W-:Y:S01]  /*6290*/  CS2R R142, SRZ ;  /* 0x00000000008e7805 */ /* 0x000fe2000001ff00 */
[--C-:B------:R-:W-:Y:S01]  /*62a0*/  @P5 IMAD R6, R174, -0x10, R7.reuse ;  /* 0xfffffff0ae065824 */ /* 0x100fe200078e0207 */
[----:B------:R-:W-:Y:S01]  /*62b0*/  CS2R R140, SRZ ;  /* 0x00000000008c7805 */ /* 0x000fe2000001ff00 */
[----:B------:R-:W-:Y:S01]  /*62c0*/  @P5 IMAD R5, R172, -0x10, R7 ;  /* 0xfffffff0ac055824 */ /* 0x000fe200078e0207 */
[----:B------:R-:W-:Y:S01]  /*62d0*/  CS2R R150, SRZ ;  /* 0x0000000000967805 */ /* 0x000fe2000001ff00 */
[----:B------:R-:W-:Y:S01]  /*62e0*/  @P5 IMAD R4, R171, 0x10, R6 ;  /* 0x00000010ab045824 */ /* 0x000fe200078e0206 */
[----:B------:R-:W-:Y:S02]  /*62f0*/  CS2R R148, SRZ ;  /* 0x0000000000947805 */ /* 0x000fe4000001ff00 */
[----:B------:R-:W-:Y:S02]  /*6300*/  CS2R R146, SRZ ;  /* 0x0000000000927805 */ /* 0x000fe4000001ff00 */
[----:B------:R-:W-:Y:S02]  /*6310*/  CS2R R144, SRZ ;  /* 0x0000000000907805 */ /* 0x000fe4000001ff00 */
[----:B------:R-:W-:Y:S02]  /*6320*/  CS2R R154, SRZ ;  /* 0x00000000009a7805 */ /* 0x000fe4000001ff00 */
[----:B------:R-:W-:Y:S01]  /*6330*/  CS2R R152, SRZ ;  /* 0x0000000000987805 */ /* 0x000fe2000001ff00 */
[----:B------:R-:W-:Y:S06]  /*6340*/  @P1 BRA `(.L_x_108) ;  /* 0x00000000000c1947 */ /* 0x000fec0003800000 */
[----:B------:R-:W-:Y:S04]  /*6350*/  SHF.L.U32 R0, R167, 0x1f, RZ ;  /* 0x0000001fa7007819 */ /* 0x000fe800000006ff */
[----:B------:R-:W1:Y:S02]  /*6360*/  SYNCS.PHASECHK.TRANS64.TRYWAIT P1, [R3+URZ+0x30], R0 ;  /* 0x00003000030075a7 */ /* 0x000e6400080211ff */
[----:B-1----:R-:W-:Y:S05]  /*6370*/  @!P1 BRA `(.L_x_109) ;  /* 0x0000006000749947 */ /* 0x002fea0003800000 */
.L_x_108:
[----:B------:R-:W-:Y:S05]  /*6380*/  BSYNC B0 ;  /* 0x0000000000007941 */ /* 0x000fea0003800000 */
.L_x_107:
[----:B------:R-:W-:Y:S01]  /*6390*/  ISETP.NE.AND P1, PT, R182, RZ, PT ;  /* 0x000000ffb600720c */ /* 0x000fe20003f25270 */
[----:B-1----:R-:W-:Y:S02]  /*63a0*/  VIADD R3, R3, 0x50 ;  /* 0x0000005003037836 */ /* 0x002fe40000000000 */
[----:B------:R-:W-:Y:S02]  /*63b0*/  IMAD.U32 R0, RZ, RZ, UR45 ;  /* 0x0000002dff007e24 */ /* 0x000fe4000f8e00ff */
[----:B------:R-:W-:Y:S03]  /*63c0*/  VIADD R168, R168, 0x1 ;  /* 0x00000001a8a87836 */ /* 0x000fe60000000000 */
[----:B------:R-:W-:Y:S05]  /*63d0*/  PRMT R0, R0, 0x654, R3 ;  /* 0x0000065400007816 */ /* 0x000fea0000000003 */
[----:B------:R1:W2:Y:S04]  /*63e0*/  @P1 LDS.128 R140, [R7] ;  /* 0x00000000078c1984 */ /* 0x0002a80000000c00 */
[----:B------:R1:W1:Y:S04]  /*63f0*/  @P1 LDS.128 R148, [R5+0x20] ;  /* 0x0000200005941984 */ /* 0x0002680000000c00 */
[----:B------:R1:W1:Y:S04]  /*6400*/  @P1 LDS.128 R144, [R6+0x10] ;  /* 0x0000100006901984 */ /* 0x0002680000000c00 */
[----:B------:R1:W1:Y:S01]  /*6410*/  @P1 LDS.128 R152, [R4+0x10] ;  /* 0x0000100004981984 */ /* 0x0002620000000c00 */
[C---:B------:R-:W-:Y:S01]  /*6420*/  ISETP.NE.AND P1, PT, R168.reuse, 0x4, PT ;  /* 0x00000004a800780c */ /* 0x040fe20003f25270 */
[----:B------:R-:W-:Y:S01]  /*6430*/  @!PT LDS RZ, [RZ] ;  /* 0x00000000fffff984 */ /* 0x000fe20000000800 */
[----:B------:R-:W-:Y:S01]  /*6440*/  @!PT LDS RZ, [RZ] ;  /* 0x00000000fffff984 */ /* 0x000fe20000000800 */
[----:B------:R-:W-:Y:S01]  /*6450*/  @!PT LDS RZ, [RZ] ;  /* 0x00000000fffff984 */ /* 0x000fe20000000800 */
[----:B------:R-:W-:Y:S01]  /*6460*/  @!PT LDS RZ, [RZ] ;  /* 0x00000000fffff984 */ /* 0x000fe20000000800 */
[----:B------:R5:W-:Y:S06]  /*6470*/  MEMBAR.ALL.CTA ;  /* 0x0000000000007992 */ /* 0x000bec0000008000 */
[----:B-----5:R-:W5:Y:S01]  /*6480*/  FENCE.VIEW.ASYNC.S ;  /* 0x00000000000073c6 */ /* 0x020f620000000000 */
[----:B------:R-:W-:Y:S01]  /*6490*/  SEL R168, R168, RZ, P1 ;  /* 0x000000ffa8a87207 */ /* 0x000fe20000800000 */
[----:B-----5:R5:W-:Y:S02]  /*64a0*/  SYNCS.ARRIVE.TRANS64.RED.A1T0 RZ, [R0+URZ], RZ ;  /* 0x000000ff00ff79a7 */ /* 0x020be400081004ff */
[----:B-----5:R-:W-:Y:S04]  /*64b0*/  SEL R0, RZ, 0x1, P1 ;  /* 0x00000001ff007807 */ /* 0x020fe80000800000 */
[----:B--2---:R-:W-:Y:S02]  /*64c0*/  LOP3.LUT R167, R167, R0, RZ, 0x3c, !PT ;  /* 0x00000000a7a77212 */ /* 0x004fe400078e3cff */
.L_x_106:
[----:B------:R-:W-:Y:S05]  /*64d0*/  BSYNC B1 ;  /* 0x0000000000017941 */ /* 0x000fea0003800000 */
.L_x_105:
[----:B------:R-:W-:Y:S04]  /*64e0*/  SHF.R.U32.HI R0, RZ, 0x15, R71 ;  /* 0x00000015ff007819 */ /* 0x000fe80000011647 */
[----:B------:R-:W-:Y:S01]  /*64f0*/  LOP3.LUT P1, RZ, R0, 0x3, R159, 0x48, !PT ;  /* 0x0000000300ff7812 */ /* 0x000fe2000782489f */
[----:B------:R-:W-:Y:S01]  /*6500*/  @!UPT UIADD3 URZ, UPT, UPT, URZ, URZ, URZ ;  /* 0x000000fffffff290 */ /* 0x000fe2000fffe0ff */
[----:B----4-:R-:W-:Y:S11]  /*6510*/  @P0 BRA `(.L_x_110) ;  /* 0x0000000000080947 */ /* 0x010ff60003800000 */
[----:B------:R-:W2:Y:S02]  /*6520*/  SYNCS.PHASECHK.TRANS64.TRYWAIT P0, [R163+URZ+0xa0], R2 ;  /* 0x0000a002a30075a7 */ /* 0x000ea400080011ff */
[----:B--2---:R-:W-:Y:S05]  /*6530*/  @!P0 BRA `(.L_x_111) ;  /* 0x0000006000188947 */ /* 0x004fea0003800000 */
.L_x_110:
[----:B------:R-:W-:Y:S04]  /*6540*/  BSSY.RECONVERGENT B6, `(.L_x_112) ;  /* 0x0000012000067945 */ /* 0x000fe80003800200 */
[----:B------:R-:W-:Y:S05]  /*6550*/  @!P1 BRA `(.L_x_113) ;  /* 0x0000000000409947 */ /* 0x000fea0003800000 */
[----:B------:R-:W1:Y:S01]  /*6560*/  LDCU.64 UR8, c[0x4][0x78] ;  /* 0x01000f00ff0877ac */ /* 0x000e620008000a00 */
[----:B------:R-:W-:Y:S01]  /*6570*/  MOV R3, 0x0 ;  /* 0x0000000000037802 */ /* 0x000fe20000000f00 */
[----:B------:R-:W-:Y:S02]  /*6580*/  HFMA2 R12, -RZ, RZ, 0, 5.9604644775390625e-08 ;  /* 0x00000001ff0c7431 */ /* 0x000fe400000001ff */
[----:B------:R-:W-:Y:S02]  /*6590*/  IMAD.MOV.U32 R8, RZ, RZ, 0x192 ;  /* 0x00000192ff087424 */ /* 0x000fe400078e00ff */
[----:B------:R-:W-:Y:S01]  /*65a0*/  IMAD.MOV.U32 R13, RZ, RZ, RZ ;  /* 0x000000ffff0d7224 */ /* 0x000fe200078e00ff */
[----:B------:R-:W4:Y:S01]  /*65b0*/  LDCU.64 UR6, c[0x4][0x80] ;  /* 0x01001000ff0677ac */ /* 0x000f220008000a00 */
[----:B--2---:R-:W2:Y:S01]  /*65c0*/  LDC.64 R2, c[0x4][R3] ;  /* 0x0100000003027b82 */ /* 0x004ea20000000a00 */
[----:B------:R-:W5:Y:S01]  /*65d0*/  LDCU.64 UR4, c[0x4][0x18] ;  /* 0x01000300ff0477ac */ /* 0x000f620008000a00 */
[----:B-1----:R-:W-:Y:S01]  /*65e0*/  MOV R5, UR9 ;  /* 0x0000000900057c02 */ /* 0x002fe20008000f00 */
[----:B------:R-:W-:Y:S01]  /*65f0*/  IMAD.U32 R4, RZ, RZ, UR8 ;  /* 0x00000008ff047e24 */ /* 0x000fe2000f8e00ff */
[----:B----4-:R-:W-:Y:S01]  /*6600*/  MOV R7, UR7 ;  /* 0x0000000700077c02 */ /* 0x010fe20008000f00 */
[----:B------:R-:W-:Y:S01]  /*6610*/  IMAD.U32 R6, RZ, RZ, UR6 ;  /* 0x00000006ff067e24 */ /* 0x000fe2000f8e00ff */
[----:B-----5:R-:W-:Y:S01]  /*6620*/  MOV R11, UR5 ;  /* 0x00000005000b7c02 */ /* 0x020fe20008000f00 */
[----:B------:R-:W-:Y:S02]  /*6630*/  IMAD.U32 R10, RZ, RZ, UR4 ;  /* 0x00000004ff0a7e24 */ /* 0x000fe4000f8e00ff */
[----:B------:R-:W-:Y:S07]  /*6640*/  LEPC R20, `(.L_x_113) ;  /* 0x000000001014794e */ /* 0x000fee0000000000 */
[----:B--23--:R-:W-:Y:S05]  /*6650*/  CALL.ABS.NOINC R2 ;  /* 0x0000000002007343 */ /* 0x00cfea0003c00000 */
.L_x_113:
[----:B------:R-:W-:Y:S05]  /*6660*/  BSYNC.RECONVERGENT B6 ;  /* 0x0000000000067941 */ /* 0x000fea0003800200 */
.L_x_112:
[-C--:B------:R-:W-:Y:S01]  /*6670*/  F2FP.F16.E5M2.UNPACK_B R74, R140.reuse ;  /* 0x0000008cff4a723e */ /* 0x080fe200020004ff */
[----:B------:R-:W-:Y:S05]  /*6680*/  WARPSYNC.ALL ;  /* 0x0000000000007948 */ /* 0x000fea0003800000 */
[----:B------:R-:W-:Y:S01]  /*6690*/  R2UR UR4, R71 ;  /* 0x00000000470472ca */ /* 0x000fe200000e0000 */
[--C-:B------:R-:W-:Y:S01]  /*66a0*/  HADD2.F32 R72, -RZ, R74.reuse.H0_H0 ;  /* 0x2000004aff487230 */ /* 0x100fe20000004100 */
[----:B------:R-:W-:Y:S01]  /*66b0*/  F2FP.F16.E5M2.UNPACK_B R76, R140.H1 ;  /* 0x0000008cff4c723e */ /* 0x000fe200030004ff */
[----:B------:R-:W-:Y:S01]  /*66c0*/  HADD2.F32 R75, -RZ, R74.H1_H1 ;  /* 0x3000004aff4b7230 */ /* 0x000fe20000004100 */
[-C--:B------:R-:W-:Y:S01]  /*66d0*/  F2FP.F16.E5M2.UNPACK_B R78, R141.reuse ;  /* 0x0000008dff4e723e */ /* 0x080fe200020004ff */
[----:B------:R-:W-:Y:S01]  /*66e0*/  BSSY.RECONVERGENT B0, `(.L_x_114) ;  /* 0x000011d000007945 */ /* 0x000fe20003800200 */
[----:B------:R-:W-:Y:S01]  /*66f0*/  F2FP.F16.E5M2.UNPACK_B R80, R141.H1 ;  /* 0x0000008dff50723e */ /* 0x000fe200030004ff */
[----:B------:R-:W-:Y:S01]  /*6700*/  HADD2.F32 R74, -RZ, R76.H0_H0 ;  /* 0x2000004cff4a7230 */ /* 0x000fe20000004100 */
[-C--:B------:R-:W-:Y:S01]  /*6710*/  F2FP.F16.E5M2.UNPACK_B R82, R142.reuse ;  /* 0x0000008eff52723e */ /* 0x080fe200020004ff */
[--C-:B------:R-:W-:Y:S01]  /*6720*/  HADD2.F32 R77, -RZ, R78.reuse.H0_H0 ;  /* 0x2000004eff4d7230 */ /* 0x100fe20000004100 */
[----:B------:R-:W-:Y:S01]  /*6730*/  F2FP.F16.E5M2.UNPACK_B R84, R142.H1 ;  /* 0x0000008eff54723e */ /* 0x000fe200030004ff */
[----:B------:R-:W-:Y:S01]  /*6740*/  HADD2.F32 R78, -RZ, R78.H1_H1 ;  /* 0x3000004eff4e7230 */ /* 0x000fe20000004100 */
[-C--:B------:R-:W-:Y:S01]  /*6750*/  F2FP.F16.E5M2.UNPACK_B R86, R143.reuse ;  /* 0x0000008fff56723e */ /* 0x080fe200020004ff */
[----:B-1----:R-:W3:Y:S01]  /*6760*/  LDTM.x64 R4, tmem[UR4] ;  /* 0x00000004000479ee */ /* 0x002ee20008340000 */
[----:B------:R-:W-:Y:S01]  /*6770*/  F2FP.F16.E5M2.UNPACK_B R88, R143.H1 ;  /* 0x0000008fff58723e */ /* 0x000fe200030004ff */
[----:B------:R-:W-:Y:S01]  /*6780*/  HADD2.F32 R76, -RZ, R76.H1_H1 ;  /* 0x3000004cff4c7230 */ /* 0x000fe20000004100 */
[-C--:B------:R-:W-:Y:S01]  /*6790*/  F2FP.F16.E5M2.UNPACK_B R90, R144.reuse ;  /* 0x00000090ff5a723e */ /* 0x080fe200020004ff */
[----:B------:R-:W-:Y:S01]  /*67a0*/  HADD2.F32 R79, -RZ, R80.H0_H0 ;  /* 0x20000050ff4f7230 */ /* 0x000fe20000004100 */
[----:B------:R-:W-:Y:S01]  /*67b0*/  F2FP.F16.E5M2.UNPACK_B R92, R144.H1 ;  /* 0x00000090ff5c723e */ /* 0x000fe200030004ff */
[--C-:B------:R-:W-:Y:S01]  /*67c0*/  HADD2.F32 R81, -RZ, R82.reuse.H0_H0 ;  /* 0x20000052ff517230 */ /* 0x100fe20000004100 */
[----:B------:R-:W-:Y:S01]  /*67d0*/  SHF.L.U32 R188, R166, 0x4, RZ ;  /* 0x00000004a6bc7819 */ /* 0x000fe200000006ff */
[----:B------:R-:W-:Y:S01]  /*67e0*/  HADD2.F32 R82, -RZ, R82.H1_H1 ;  /* 0x30000052ff527230 */ /* 0x000fe20000004100 */
[----:B------:R-:W-:Y:S01]  /*67f0*/  SHF.L.U32 R190, R165, 0x4, RZ ;  /* 0x00000004a5be7819 */ /* 0x000fe200000006ff */
[--C-:B------:R-:W-:Y:S01]  /*6800*/  HADD2.F32 R85, -RZ, R86.reuse.H0_H0 ;  /* 0x20000056ff557230 */ /* 0x100fe20000004100 */
[C---:B------:R-:W-:Y:S01]  /*6810*/  IADD3 R178, PT, PT, R173.reuse, R188, RZ ;  /* 0x000000bcadb27210 */ /* 0x040fe20007ffe0ff */
[----:B------:R-:W-:Y:S01]  /*6820*/  HADD2.F32 R86, -RZ, R86.H1_H1 ;  /* 0x30000056ff567230 */ /* 0x000fe20000004100 */
[----:B------:R-:W-:Y:S01]  /*6830*/  IADD3 R180, PT, PT, R173, R190, RZ ;  /* 0x000000beadb47210 */ /* 0x000fe20007ffe0ff */
[--C-:B------:R-:W-:Y:S01]  /*6840*/  HADD2.F32 R89, -RZ, R90.reuse.H0_H0 ;  /* 0x2000005aff597230 */ /* 0x100fe20000004100 */
[----:B------:R-:W-:Y:S01]  /*6850*/  SHF.L.U32 R183, R171, 0x4, RZ ;  /* 0x00000004abb77819 */ /* 0x000fe200000006ff */
[----:B------:R-:W-:Y:S01]  /*6860*/  HADD2.F32 R90, -RZ, R90.H1_H1 ;  /* 0x3000005aff5a7230 */ /* 0x000fe20000004100 */
[----:B------:R-:W-:Y:S01]  /*6870*/  F2FP.F16.E5M2.UNPACK_B R94, R145 ;  /* 0x00000091ff5e723e */ /* 0x000fe200020004ff */
[----:B------:R-:W-:Y:S01]  /*6880*/  HADD2.F32 R80, -RZ, R80.H1_H1 ;  /* 0x30000050ff507230 */ /* 0x000fe20000004100 */
[----:B------:R-:W-:Y:S01]  /*6890*/  F2FP.F16.E5M2.UNPACK_B R98, R146 ;  /* 0x00000092ff62723e */ /* 0x000fe200020004ff */
[----:B------:R-:W-:Y:S01]  /*68a0*/  HADD2.F32 R83, -RZ, R84.H0_H0 ;  /* 0x20000054ff537230 */ /* 0x000fe20000004100 */
[----:B------:R-:W-:Y:S01]  /*68b0*/  F2FP.F16.E5M2.UNPACK_B R102, R147 ;  /* 0x00000093ff66723e */ /* 0x000fe200020004ff */
[--C-:B------:R-:W-:Y:S01]  /*68c0*/  HADD2.F32 R93, -RZ, R94.reuse.H0_H0 ;  /* 0x2000005eff5d7230 */ /* 0x100fe20000004100 */
[----:B------:R-:W-:Y:S01]  /*68d0*/  F2FP.F16.E5M2.UNPACK_B R106, R148 ;  /* 0x00000094ff6a723e */ /* 0x000fe200020004ff */
[C---:B---3--:R-:W-:Y:S01]  /*68e0*/  FMUL R0, R70.reuse, R4 ;  /* 0x0000000446007220 */ /* 0x048fe20000400000 */
[C---:B--2---:R-:W-:Y:S01]  /*68f0*/  FMUL R2, R70.reuse, R5 ;  /* 0x0000000546027220 */ /* 0x044fe20000400000 */
[C---:B------:R-:W-:Y:S01]  /*6900*/  FMUL R4, R70.reuse, R8 ;  /* 0x0000000846047220 */ /* 0x040fe20000400000 */
[C---:B------:R-:W-:Y:S01]  /*6910*/  FMUL R5, R70.reuse, R9 ;  /* 0x0000000946057220 */ /* 0x040fe20000400000 */
[C---:B------:R-:W-:Y:S01]  /*6920*/  FFMA R0, R73.reuse, R72, R0 ;  /* 0x0000004849007223 */ /* 0x040fe20000000000 */
[C---:B------:R-:W-:Y:S01]  /*6930*/  FFMA R2, R73.reuse, R75, R2 ;  /* 0x0000004b49027223 */ /* 0x040fe20000000002 */
[C---:B------:R-:W-:Y:S01]  /*6940*/  FMUL R8, R70.reuse, R12 ;  /* 0x0000000c46087220 */ /* 0x040fe20000400000 */
[C---:B------:R-:W-:Y:S01]  /*6950*/  FMUL R9, R70.reuse, R13 ;  /* 0x0000000d46097220 */ /* 0x040fe20000400000 */
[C---:B------:R-:W-:Y:S01]  /*6960*/  FMUL R12, R70.reuse, R16 ;  /* 0x00000010460c7220 */ /* 0x040fe20000400000 */
[C---:B------:R-:W-:Y:S01]  /*6970*/  FMUL R13, R70.reuse, R17 ;  /* 0x00000011460d7220 */ /* 0x040fe20000400000 */
[C---:B------:R-:W-:Y:S01]  /*6980*/  FMUL R16, R70.reuse, R20 ;  /* 0x0000001446107220 */ /* 0x040fe20000400000 */
[C---:B------:R-:W-:Y:S01]  /*6990*/  FMUL R17, R70.reuse, R21 ;  /* 0x0000001546117220 */ /* 0x040fe20000400000 */
[----:B------:R-:W-:Y:S02]  /*69a0*/  HADD2.F32 R94, -RZ, R94.H1_H1 ;  /* 0x3000005eff5e7230 */ /* 0x000fe40000004100 */
[C---:B------:R-:W-:Y:S01]  /*69b0*/  FMUL R20, R70.reuse, R24 ;  /* 0x0000001846147220 */ /* 0x040fe20000400000 */
[C---:B------:R-:W-:Y:S01]  /*69c0*/  FMUL R21, R70.reuse, R25 ;  /* 0x0000001946157220 */ /* 0x040fe20000400000 */
[--C-:B------:R-:W-:Y:S02]  /*69d0*/  HADD2.F32 R97, -RZ, R98.reuse.H0_H0 ;  /* 0x20000062ff617230 */ /* 0x100fe40000004100 */
[C---:B------:R-:W-:Y:S01]  /*69e0*/  FMUL R24, R70.reuse, R28 ;  /* 0x0000001c46187220 */ /* 0x040fe20000400000 */
[----:B------:R-:W-:Y:S02]  /*69f0*/  HADD2.F32 R98, -RZ, R98.H1_H1 ;  /* 0x30000062ff627230 */ /* 0x000fe40000004100 */
[C---:B------:R-:W-:Y:S01]  /*6a00*/  FMUL R25, R70.reuse, R29 ;  /* 0x0000001d46197220 */ /* 0x040fe20000400000 */
[--C-:B------:R-:W-:Y:S02]  /*6a10*/  HADD2.F32 R101, -RZ, R102.reuse.H0_H0 ;  /* 0x20000066ff657230 */ /* 0x100fe40000004100 */
[C---:B------:R-:W-:Y:S01]  /*6a20*/  FMUL R28, R70.reuse, R32 ;  /* 0x00000020461c7220 */ /* 0x040fe20000400000 */
[----:B------:R-:W-:Y:S02]  /*6a30*/  HADD2.F32 R102, -RZ, R102.H1_H1 ;  /* 0x30000066ff667230 */ /* 0x000fe40000004100 */
[C---:B------:R-:W-:Y:S01]  /*6a40*/  FMUL R29, R70.reuse, R33 ;  /* 0x00000021461d7220 */ /* 0x040fe20000400000 */
[--C-:B------:R-:W-:Y:S02]  /*6a50*/  HADD2.F32 R105, -RZ, R106.reuse.H0_H0 ;  /* 0x2000006aff697230 */ /* 0x100fe40000004100 */
[C---:B------:R-:W-:Y:S01]  /*6a60*/  FMUL R32, R70.reuse, R36 ;  /* 0x0000002446207220 */ /* 0x040fe20000400000 */
[----:B------:R-:W-:Y:S01]  /*6a70*/  F2FP.F16.E5M2.UNPACK_B R96, R145.H1 ;  /* 0x00000091ff60723e */ /* 0x000fe200030004ff */
[----:B------:R-:W-:Y:S02]  /*6a80*/  HADD2.F32 R106, -RZ, R106.H1_H1 ;  /* 0x3000006aff6a7230 */ /* 0x000fe40000004100 */
[C---:B------:R-:W-:Y:S01]  /*6a90*/  FMUL R33, R70.reuse, R37 ;  /* 0x0000002546217220 */ /* 0x040fe20000400000 */
[C---:B------:R-:W-:Y:S01]  /*6aa0*/  FMUL R36, R70.reuse, R40 ;  /* 0x0000002846247220 */ /* 0x040fe20000400000 */
[----:B------:R-:W-:Y:S01]  /*6ab0*/  F2FP.F16.E5M2.UNPACK_B R100, R146.H1 ;  /* 0x00000092ff64723e */ /* 0x000fe200030004ff */
        /* <DEDUP_REMOVED lines=8> */
[----:B------:R-:W-:Y:S01]  /*6b40*/  F2FP.F16.E5M2.UNPACK_B R110, R149 ;  /* 0x00000095ff6e723e */ /* 0x000fe200020004ff */
[C---:B------:R-:W-:Y:S01]  /*6b50*/  FMUL R49, R70.reuse, R53 ;  /* 0x0000003546317220 */ /* 0x040fe20000400000 */
[C---:B------:R-:W-:Y:S01]  /*6b60*/  FMUL R52, R70.reuse, R56 ;  /* 0x0000003846347220 */ /* 0x040fe20000400000 */
[----:B------:R-:W-:Y:S01]  /*6b70*/  F2FP.F16.E5M2.UNPACK_B R112, R149.H1 ;  /* 0x00000095ff70723e */ /* 0x000fe200030004ff */
[C---:B------:R-:W-:Y:S01]  /*6b80*/  FMUL R53, R70.reuse, R57 ;  /* 0x0000003946357220 */ /* 0x040fe20000400000 */
[--C-:B------:R-:W-:Y:S02]  /*6b90*/  HADD2.F32 R109, -RZ, R110.reuse.H0_H0 ;  /* 0x2000006eff6d7230 */ /* 0x100fe40000004100 */
[C---:B------:R-:W-:Y:S01]  /*6ba0*/  FMUL R56, R70.reuse, R60 ;  /* 0x0000003c46387220 */ /* 0x040fe20000400000 */
[----:B------:R-:W-:Y:S01]  /*6bb0*/  F2FP.F16.E5M2.UNPACK_B R114, R150 ;  /* 0x00000096ff72723e */ /* 0x000fe200020004ff */
[----:B------:R-:W-:Y:S02]  /*6bc0*/  HADD2.F32 R110, -RZ, R110.H1_H1 ;  /* 0x3000006eff6e7230 */ /* 0x000fe40000004100 */
[C---:B------:R-:W-:Y:S01]  /*6bd0*/  FMUL R57, R70.reuse, R61 ;  /* 0x0000003d46397220 */ /* 0x040fe20000400000 */
[C---:B------:R-:W-:Y:S01]  /*6be0*/  FMUL R60, R70.reuse, R64 ;  /* 0x00000040463c7220 */ /* 0x040fe20000400000 */
[----:B------:R-:W-:Y:S01]  /*6bf0*/  F2FP.F16.E5M2.UNPACK_B R116, R150.H1 ;  /* 0x00000096ff74723e */ /* 0x000fe200030004ff */
[--C-:B------:R-:W-:Y:S02]  /*6c00*/  HADD2.F32 R113, -RZ, R114.reuse.H0_H0 ;  /* 0x20000072ff717230 */ /* 0x100fe40000004100 */
[C---:B------:R-:W-:Y:S01]  /*6c10*/  FMUL R61, R70.reuse, R65 ;  /* 0x00000041463d7220 */ /* 0x040fe20000400000 */
[----:B------:R-:W-:Y:S02]  /*6c20*/  HADD2.F32 R114, -RZ, R114.H1_H1 ;  /* 0x30000072ff727230 */ /* 0x000fe40000004100 */
[C---:B------:R-:W-:Y:S01]  /*6c30*/  FMUL R3, R70.reuse, R6 ;  /* 0x0000000646037220 */ /* 0x040fe20000400000 */
[----:B------:R-:W-:Y:S01]  /*6c40*/  F2FP.F16.E5M2.UNPACK_B R118, R151 ;  /* 0x00000097ff76723e */ /* 0x000fe200020004ff */
[C---:B------:R-:W-:Y:S01]  /*6c50*/  FMUL R7, R70.reuse, R7 ;  /* 0x0000000746077220 */ /* 0x040fe20000400000 */
[C---:B------:R-:W-:Y:S01]  /*6c60*/  FMUL R6, R70.reuse, R10 ;  /* 0x0000000a46067220 */ /* 0x040fe20000400000 */
[----:B------:R-:W-:Y:S01]  /*6c70*/  F2FP.F16.E5M2.UNPACK_B R120, R151.H1 ;  /* 0x00000097ff78723e */ /* 0x000fe200030004ff */
[C---:B------:R-:W-:Y:S01]  /*6c80*/  FFMA R3, R73.reuse, R74, R3 ;  /* 0x0000004a49037223 */ /* 0x040fe20000000003 */
[C---:B------:R-:W-:Y:S01]  /*6c90*/  FFMA R7, R73.reuse, R76, R7 ;  /* 0x0000004c49077223 */ /* 0x040fe20000000007 */
[----:B------:R-:W-:Y:S01]  /*6ca0*/  F2FP.F16.E5M2.UNPACK_B R122, R152 ;  /* 0x00000098ff7a723e */ /* 0x000fe200020004ff */
[C---:B------:R-:W-:Y:S01]  /*6cb0*/  FFMA R4, R73.reuse, R77, R4 ;  /* 0x0000004d49047223 */ /* 0x040fe20000000004 */
[C---:B------:R-:W-:Y:S01]  /*6cc0*/  FFMA R5, R73.reuse, R78, R5 ;  /* 0x0000004e49057223 */ /* 0x040fe20000000005 */
[----:B------:R-:W-:Y:S01]  /*6cd0*/  F2FP.F16.E5M2.UNPACK_B R124, R152.H1 ;  /* 0x00000098ff7c723e */ /* 0x000fe200030004ff */
[----:B------:R-:W-:Y:S01]  /*6ce0*/  FFMA R6, R73, R79, R6 ;  /* 0x0000004f49067223 */ /* 0x000fe20000000006 */
[----:B------:R-:W-:Y:S01]  /*6cf0*/  F2FP.SATFINITE.E5M2.F32.PACK_AB_MERGE_C R179, R7, R3, RZ ;  /* 0x0000000307b3723e */ /* 0x000fe200048060ff */
[--C-:B------:R-:W-:Y:S02]  /*6d00*/  HADD2.F32 R117, -RZ, R118.reuse.H0_H0 ;  /* 0x20000076ff757230 */ /* 0x100fe40000004100 */
[----:B------:R-:W-:Y:S01]  /*6d10*/  FMUL R11, R70, R11 ;  /* 0x0000000b460b7220 */ /* 0x000fe20000400000 */
[----:B------:R-:W-:Y:S01]  /*6d20*/  HADD2.F32 R118, -RZ, R118.H1_H1 ;  /* 0x30000076ff767230 */ /* 0x000fe20000004100 */
[----:B------:R-:W-:Y:S01]  /*6d30*/  F2FP.SATFINITE.E5M2.F32.PACK_AB_MERGE_C R184, R2, R0, R179 ;  /* 0x0000000002b8723e */ /* 0x000fe200048060b3 */
[--C-:B------:R-:W-:Y:S01]  /*6d40*/  HADD2.F32 R121, -RZ, R122.reuse.H0_H0 ;  /* 0x2000007aff797230 */ /* 0x100fe20000004100 */
[----:B------:R-:W-:Y:S01]  /*6d50*/  IADD3 R179, PT, PT, R183, R178, RZ ;  /* 0x000000b2b7b37210 */ /* 0x000fe20007ffe0ff */
[C---:B------:R-:W-:Y:S01]  /*6d60*/  FFMA R11, R73.reuse, R80, R11 ;  /* 0x00000050490b7223 */ /* 0x040fe2000000000b */
[C---:B------:R-:W-:Y:S01]  /*6d70*/  FFMA R8, R73.reuse, R81, R8 ;  /* 0x0000005149087223 */ /* 0x040fe20000000008 */
[----:B------:R-:W-:Y:S01]  /*6d80*/  FFMA R9, R73, R82, R9 ;  /* 0x0000005249097223 */ /* 0x000fe20000000009 */
[----:B------:R-:W-:Y:S02]  /*6d90*/  HADD2.F32 R122, -RZ, R122.H1_H1 ;  /* 0x3000007aff7a7230 */ /* 0x000fe40000004100 */
[C---:B------:R-:W-:Y:S01]  /*6da0*/  FMUL R10, R70.reuse, R14 ;  /* 0x0000000e460a7220 */ /* 0x040fe20000400000 */
[----:B------:R-:W-:Y:S01]  /*6db0*/  HADD2.F32 R84, -RZ, R84.H1_H1 ;  /* 0x30000054ff547230 */ /* 0x000fe20000004100 */
[----:B------:R-:W-:Y:S01]  /*6dc0*/  F2FP.SATFINITE.E5M2.F32.PACK_AB_MERGE_C R185, R11, R6, RZ ;  /* 0x000000060bb9723e */ /* 0x000fe200048060ff */
[C---:B------:R-:W-:Y:S01]  /*6dd0*/  FMUL R15, R70.reuse, R15 ;  /* 0x0000000f460f7220 */ /* 0x040fe20000400000 */
[--C-:B------:R-:W-:Y:S02]  /*6de0*/  HADD2.F32 R87, -RZ, R88.reuse.H0_H0 ;  /* 0x20000058ff577230 */ /* 0x100fe40000004100 */
[----:B------:R-:W-:Y:S01]  /*6df0*/  FFMA R10, R73, R83, R10 ;  /* 0x00000053490a7223 */ /* 0x000fe2000000000a */
[----:B------:R-:W-:Y:S01]  /*6e00*/  F2FP.SATFINITE.E5M2.F32.PACK_AB_MERGE_C R185, R5, R4, R185 ;  /* 0x0000000405b9723e */ /* 0x000fe200048060b9 */
[C---:B------:R-:W-:Y:S01]  /*6e10*/  FFMA R15, R73.reuse, R84, R15 ;  /* 0x00000054490f7223 */ /* 0x040fe2000000000f */
[C---:B------:R-:W-:Y:S01]  /*6e20*/  FFMA R12, R73.reuse, R85, R12 ;  /* 0x00000055490c7223 */ /* 0x040fe2000000000c */
[----:B------:R-:W-:Y:S01]  /*6e30*/  FFMA R13, R73, R86, R13 ;  /* 0x00000056490d7223 */ /* 0x000fe2000000000d */
[----:B------:R-:W-:Y:S02]  /*6e40*/  HADD2.F32 R88, -RZ, R88.H1_H1 ;  /* 0x30000058ff587230 */ /* 0x000fe40000004100 */
[C---:B------:R-:W-:Y:S01]  /*6e50*/  FMUL R14, R70.reuse, R18 ;  /* 0x00000012460e7220 */ /* 0x040fe20000400000 */
[----:B------:R-:W-:Y:S01]  /*6e60*/  F2FP.F16.E5M2.UNPACK_B R126, R153 ;  /* 0x00000099ff7e723e */ /* 0x000fe200020004ff */
[C---:B------:R-:W-:Y:S01]  /*6e70*/  FMUL R19, R70.reuse, R19 ;  /* 0x0000001346137220 */ /* 0x040fe20000400000 */
[----:B------:R-:W-:Y:S01]  /*6e80*/  HADD2.F32 R91, -RZ, R92.H0_H0 ;  /* 0x2000005cff5b7230 */ /* 0x000fe20000004100 */
[----:B------:R-:W-:Y:S01]  /*6e90*/  F2FP.SATFINITE.E5M2.F32.PACK_AB_MERGE_C R186, R15, R10, RZ ;  /* 0x0000000a0fba723e */ /* 0x000fe200048060ff */
[C---:B------:R-:W-:Y:S01]  /*6ea0*/  FFMA R14, R73.reuse, R87, R14 ;  /* 0x00000057490e7223 */ /* 0x040fe2000000000e */
[C---:B------:R-:W-:Y:S01]  /*6eb0*/  FFMA R19, R73.reuse, R88, R19 ;  /* 0x0000005849137223 */ /* 0x040fe20000000013 */
[C---:B------:R-:W-:Y:S01]  /*6ec0*/  FFMA R16, R73.reuse, R89, R16 ;  /* 0x0000005949107223 */ /* 0x040fe20000000010 */
[----:B------:R-:W-:Y:S01]  /*6ed0*/  F2FP.F16.E5M2.UNPACK_B R128, R153.H1 ;  /* 0x00000099ff80723e */ /* 0x000fe200030004ff */
[----:B------:R-:W-:Y:S01]  /*6ee0*/  FFMA R17, R73, R90, R17 ;  /* 0x0000005a49117223 */ /* 0x000fe20000000011 */
[----:B------:R-:W-:Y:S01]  /*6ef0*/  F2FP.SATFINITE.E5M2.F32.PACK_AB_MERGE_C R186, R9, R8, R186 ;  /* 0x0000000809ba723e */ /* 0x000fe200048060ba */
[--C-:B------:R-:W-:Y:S01]  /*6f00*/  HADD2.F32 R125, -RZ, R126.reuse.H0_H0 ;  /* 0x2000007eff7d7230 */ /* 0x100fe20000004100 */
[----:B------:R-:W-:Y:S01]  /*6f10*/  F2FP.SATFINITE.E5M2.F32.PACK_AB_MERGE_C R187, R19, R14, RZ ;  /* 0x0000000e13bb723e */ /* 0x000fe200048060ff */
[----:B------:R-:W-:Y:S02]  /*6f20*/  HADD2.F32 R126, -RZ, R126.H1_H1 ;  /* 0x3000007eff7e7230 */ /* 0x000fe40000004100 */
[C---:B------:R-:W-:Y:S01]  /*6f30*/  FMUL R18, R70.reuse, R22 ;  /* 0x0000001646127220 */ /* 0x040fe20000400000 */
[----:B------:R-:W-:Y:S01]  /*6f40*/  HADD2.F32 R92, -RZ, R92.H1_H1 ;  /* 0x3000005cff5c7230 */ /* 0x000fe20000004100 */
[----:B------:R-:W-:Y:S01]  /*6f50*/  F2FP.SATFINITE.E5M2.F32.PACK_AB_MERGE_C R187, R13, R12, R187 ;  /* 0x0000000c0dbb723e */ /* 0x000fe200048060bb */
[C---:B------:R-:W-:Y:S01]  /*6f60*/  FMUL R23, R70.reuse, R23 ;  /* 0x0000001746177220 */ /* 0x040fe20000400000 */
[--C-:B------:R-:W-:Y:S02]  /*6f70*/  HADD2.F32 R95, -RZ, R96.reuse.H0_H0 ;  /* 0x20000060ff5f7230 */ /* 0x100fe40000004100 */
[C---:B------:R-:W-:Y:S01]  /*6f80*/  FFMA R18, R73.reuse, R91, R18 ;  /* 0x0000005b49127223 */ /* 0x040fe20000000012 */
[----:B------:R-:W-:Y:S01]  /*6f90*/  HADD2.F32 R96, -RZ, R96.H1_H1 ;  /* 0x30000060ff607230 */ /* 0x000fe20000004100 */
[----:B------:R1:W-:Y:S01]  /*6fa0*/  STS.128 [R137+UR44+0x8200], R184 ;  /* 0x008200b889007988 */ /* 0x0003e20008000c2c */
[C---:B------:R-:W-:Y:S01]  /*6fb0*/  FFMA R23, R73.reuse, R92, R23 ;  /* 0x0000005c49177223 */ /* 0x040fe20000000017 */
[C---:B------:R-:W-:Y:S01]  /*6fc0*/  FFMA R20, R73.reuse, R93, R20 ;  /* 0x0000005d49147223 */ /* 0x040fe20000000014 */
[----:B------:R-:W-:Y:S01]  /*6fd0*/  FFMA R21, R73, R94, R21 ;  /* 0x0000005e49157223 */ /* 0x000fe20000000015 */
        /* <DEDUP_REMOVED lines=20> */
[----:B------:R-:W-:Y:S02]  /*7120*/  HADD2.F32 R104, -RZ, R104.H1_H1 ;  /* 0x30000068ff687230 */ /* 0x000fe40000004100 */
        /* <DEDUP_REMOVED lines=24> */
[----:B------:R1:W-:Y:S01]  /*72b0*/  STS.128 [R178+0x8010], R192 ;  /* 0x008010c0b2007388 */ /* 0x0003e20000000c00 */
[C---:B------:R-:W-:Y:S01]  /*72c0*/  FFMA R39, R73.reuse, R108, R39 ;  /* 0x0000006c49277223 */ /* 0x040fe20000000027 */
[C---:B------:R-:W-:Y:S01]  /*72d0*/  FFMA R36, R73.reuse, R109, R36 ;  /* 0x0000006d49247223 */ /* 0x040fe20000000024 */
[----:B------:R-:W-:Y:S01]  /*72e0*/  FFMA R37, R73, R110, R37 ;  /* 0x0000006e49257223 */ /* 0x000fe20000000025 */
[----:B------:R-:W-:Y:S01]  /*72f0*/  FMUL R38, R70, R42 ;  /* 0x0000002a46267220 */ /* 0x000fe20000400000 */
[----:B------:R-:W-:Y:S01]  /*7300*/  ISETP.NE.AND P0, PT, R176, RZ, PT ;  /* 0x000000ffb000720c */ /* 0x000fe20003f05270 */
[C---:B------:R-:W-:Y:S01]  /*7310*/  FMUL R43, R70.reuse, R43 ;  /* 0x0000002b462b7220 */ /* 0x040fe20000400000 */
[--C-:B------:R-:W-:Y:S01]  /*7320*/  HADD2.F32 R115, -RZ, R116.reuse.H0_H0 ;  /* 0x20000074ff737230 */ /* 0x100fe20000004100 */
[----:B------:R-:W-:Y:S01]  /*7330*/  F2FP.SATFINITE.E5M2.F32.PACK_AB_MERGE_C R196, R39, R34, RZ ;  /* 0x0000002227c4723e */ /* 0x000fe200048060ff */
[C---:B------:R-:W-:Y:S01]  /*7340*/  FFMA R38, R73.reuse, R111, R38 ;  /* 0x0000006f49267223 */ /* 0x040fe20000000026 */
[C---:B------:R-:W-:Y:S01]  /*7350*/  FFMA R43, R73.reuse, R112, R43 ;  /* 0x00000070492b7223 */ /* 0x040fe2000000002b */
[----:B------:R-:W-:Y:S01]  /*7360*/  FFMA R40, R73, R113, R40 ;  /* 0x0000007149287223 */ /* 0x000fe20000000028 */
[----:B------:R-:W-:Y:S01]  /*7370*/  F2FP.SATFINITE.E5M2.F32.PACK_AB_MERGE_C R196, R33, R32, R196 ;  /* 0x0000002021c4723e */ /* 0x000fe200048060c4 */
[----:B------:R-:W-:Y:S01]  /*7380*/  FFMA R41, R73, R114, R41 ;  /* 0x0000007249297223 */ /* 0x000fe20000000029 */
[----:B------:R-:W-:Y:S01]  /*7390*/  HADD2.F32 R116, -RZ, R116.H1_H1 ;  /* 0x30000074ff747230 */ /* 0x000fe20000004100 */
[----:B------:R-:W-:Y:S01]  /*73a0*/  F2FP.SATFINITE.E5M2.F32.PACK_AB_MERGE_C R197, R43, R38, RZ ;  /* 0x000000262bc5723e */ /* 0x000fe200048060ff */
[C---:B------:R-:W-:Y:S01]  /*73b0*/  FMUL R42, R70.reuse, R46 ;  /* 0x0000002e462a7220 */ /* 0x040fe20000400000 */
[C---:B------:R-:W-:Y:S01]  /*73c0*/  FMUL R47, R70.reuse, R47 ;  /* 0x0000002f462f7220 */ /* 0x040fe20000400000 */
[--C-:B------:R-:W-:Y:S01]  /*73d0*/  HADD2.F32 R119, -RZ, R120.reuse.H0_H0 ;  /* 0x20000078ff777230 */ /* 0x100fe20000004100 */
[----:B------:R-:W-:Y:S01]  /*73e0*/  F2FP.SATFINITE.E5M2.F32.PACK_AB_MERGE_C R197, R37, R36, R197 ;  /* 0x0000002425c5723e */ /* 0x000fe200048060c5 */
[C---:B------:R-:W-:Y:S01]  /*73f0*/  FFMA R42, R73.reuse, R115, R42 ;  /* 0x00000073492a7223 */ /* 0x040fe2000000002a */
[C---:B------:R-:W-:Y:S01]  /*7400*/  FFMA R47, R73.reuse, R116, R47 ;  /* 0x00000074492f7223 */ /* 0x040fe2000000002f */
[----:B------:R-:W-:Y:S01]  /*7410*/  FFMA R44, R73, R117, R44 ;  /* 0x00000075492c7223 */ /* 0x000fe2000000002c */
[----:B------:R-:W-:Y:S01]  /*7420*/  ISETP.NE.AND P6, PT, R189, RZ, PT ;  /* 0x000000ffbd00720c */ /* 0x000fe20003fc5270 */
[----:B------:R-:W-:Y:S01]  /*7430*/  FFMA R45, R73, R118, R45 ;  /* 0x00000076492d7223 */ /* 0x000fe2000000002d */
[----:B------:R-:W-:Y:S01]  /*7440*/  HADD2.F32 R120, -RZ, R120.H1_H1 ;  /* 0x30000078ff787230 */ /* 0x000fe20000004100 */
[----:B------:R-:W-:Y:S01]  /*7450*/  F2FP.SATFINITE.E5M2.F32.PACK_AB_MERGE_C R198, R47, R42, RZ ;  /* 0x0000002a2fc6723e */ /* 0x000fe200048060ff */
[C---:B------:R-:W-:Y:S01]  /*7460*/  FMUL R46, R70.reuse, R50 ;  /* 0x00000032462e7220 */ /* 0x040fe20000400000 */
[C---:B------:R-:W-:Y:S01]  /*7470*/  FMUL R51, R70.reuse, R51 ;  /* 0x0000003346337220 */ /* 0x040fe20000400000 */
[--C-:B------:R-:W-:Y:S02]  /*7480*/  HADD2.F32 R123, -RZ, R124.reuse.H0_H0 ;  /* 0x2000007cff7b7230 */ /* 0x100fe40000004100 */
[C---:B------:R-:W-:Y:S01]  /*7490*/  FMUL R50, R70.reuse, R54 ;  /* 0x0000003646327220 */ /* 0x040fe20000400000 */
[C---:B------:R-:W-:Y:S01]  /*74a0*/  FFMA R46, R73.reuse, R119, R46 ;  /* 0x00000077492e7223 */ /* 0x040fe2000000002e */
[----:B------:R-:W-:Y:S02]  /*74b0*/  HADD2.F32 R124, -RZ, R124.H1_H1 ;  /* 0x3000007cff7c7230 */ /* 0x000fe40000004100 */
[C---:B------:R-:W-:Y:S01]  /*74c0*/  FFMA R51, R73.reuse, R120, R51 ;  /* 0x0000007849337223 */ /* 0x040fe20000000033 */
[C---:B------:R-:W-:Y:S01]  /*74d0*/  FMUL R55, R70.reuse, R55 ;  /* 0x0000003746377220 */ /* 0x040fe20000400000 */
[C---:B------:R-:W-:Y:S01]  /*74e0*/  FFMA R48, R73.reuse, R121, R48 ;  /* 0x0000007949307223 */ /* 0x040fe20000000030 */
[C---:B------:R-:W-:Y:S01]  /*74f0*/  FFMA R49, R73.reuse, R122, R49 ;  /* 0x0000007a49317223 */ /* 0x040fe20000000031 */
[--C-:B------:R-:W-:Y:S02]  /*7500*/  HADD2.F32 R127, -RZ, R128.reuse.H0_H0 ;  /* 0x20000080ff7f7230 */ /* 0x100fe40000004100 */
[C---:B------:R-:W-:Y:S01]  /*7510*/  FFMA R50, R73.reuse, R123, R50 ;  /* 0x0000007b49327223 */ /* 0x040fe20000000032 */
[----:B------:R-:W-:Y:S02]  /*7520*/  HADD2.F32 R128, -RZ, R128.H1_H1 ;  /* 0x30000080ff807230 */ /* 0x000fe40000004100 */
[C---:B------:R-:W-:Y:S01]  /*7530*/  FMUL R54, R70.reuse, R58 ;  /* 0x0000003a46367220 */ /* 0x040fe20000400000 */
        /* <DEDUP_REMOVED lines=16> */
[----:B------:R-:W-:Y:S01]  /*7640*/  FFMA R63, R73, R132, R63 ;  /* 0x00000084493f7223 */ /* 0x000fe2000000003f */
[----:B------:R-:W-:Y:S01]  /*7650*/  FMUL R67, R70, R67 ;  /* 0x0000004346437220 */ /* 0x000fe20000400000 */
[----:B------:R-:W-:Y:S01]  /*7660*/  F2FP.SATFINITE.E5M2.F32.PACK_AB_MERGE_C R199, R51, R46, RZ ;  /* 0x0000002e33c7723e */ /* 0x000fe200048060ff */
[C---:B------:R-:W-:Y:S01]  /*7670*/  FFMA R60, R73.reuse, R133, R60 ;  /* 0x00000085493c7223 */ /* 0x040fe2000000003c */
[C---:B------:R-:W-:Y:S01]  /*7680*/  FFMA R61, R73.reuse, R134, R61 ;  /* 0x00000086493d7223 */ /* 0x040fe2000000003d */
[C---:B------:R-:W-:Y:S01]  /*7690*/  FFMA R62, R73.reuse, R135, R62 ;  /* 0x00000087493e7223 */ /* 0x040fe2000000003e */
[----:B------:R-:W-:Y:S01]  /*76a0*/  FFMA R67, R73, R136, R67 ;  /* 0x0000008849437223 */ /* 0x000fe20000000043 */
[----:B------:R-:W-:Y:S02]  /*76b0*/  F2FP.SATFINITE.E5M2.F32.PACK_AB_MERGE_C R198, R41, R40, R198 ;  /* 0x0000002829c6723e */ /* 0x000fe400048060c6 */
[----:B------:R-:W-:Y:S02]  /*76c0*/  F2FP.SATFINITE.E5M2.F32.PACK_AB_MERGE_C R199, R45, R44, R199 ;  /* 0x0000002c2dc7723e */ /* 0x000fe400048060c7 */
[----:B------:R-:W-:Y:S02]  /*76d0*/  F2FP.SATFINITE.E5M2.F32.PACK_AB_MERGE_C R200, R55, R50, RZ ;  /* 0x0000003237c8723e */ /* 0x000fe400048060ff */
[----:B------:R-:W-:Y:S01]  /*76e0*/  F2FP.SATFINITE.E5M2.F32.PACK_AB_MERGE_C R201, R59, R54, RZ ;  /* 0x000000363bc9723e */ /* 0x000fe200048060ff */
[----:B------:R1:W-:Y:S01]  /*76f0*/  STS.128 [R180+0x8020], R196 ;  /* 0x008020c4b4007388 */ /* 0x0003e20000000c00 */
[----:B------:R-:W-:Y:S02]  /*7700*/  F2FP.SATFINITE.E5M2.F32.PACK_AB_MERGE_C R202, R63, R58, RZ ;  /* 0x0000003a3fca723e */ /* 0x000fe400048060ff */
[----:B------:R-:W-:Y:S02]  /*7710*/  F2FP.SATFINITE.E5M2.F32.PACK_AB_MERGE_C R203, R67, R62, RZ ;  /* 0x0000003e43cb723e */ /* 0x000fe400048060ff */
[----:B------:R-:W-:Y:S02]  /*7720*/  F2FP.SATFINITE.E5M2.F32.PACK_AB_MERGE_C R200, R49, R48, R200 ;  /* 0x0000003031c8723e */ /* 0x000fe400048060c8 */
[----:B------:R-:W-:Y:S02]  /*7730*/  F2FP.SATFINITE.E5M2.F32.PACK_AB_MERGE_C R201, R53, R52, R201 ;  /* 0x0000003435c9723e */ /* 0x000fe400048060c9 */
[----:B------:R-:W-:Y:S02]  /*7740*/  F2FP.SATFINITE.E5M2.F32.PACK_AB_MERGE_C R202, R57, R56, R202 ;  /* 0x0000003839ca723e */ /* 0x000fe400048060ca */
[----:B------:R-:W-:Y:S02]  /*7750*/  F2FP.SATFINITE.E5M2.F32.PACK_AB_MERGE_C R203, R61, R60, R203 ;  /* 0x0000003c3dcb723e */ /* 0x000fe400048060cb */
[----:B------:R-:W-:Y:S02]  /*7760*/  LEA R191, R168, UR44, 0x3 ;  /* 0x0000002ca8bf7c11 */ /* 0x000fe4000f8e18ff */
[----:B------:R-:W-:Y:S01]  /*7770*/  @P6 SHF.L.U32 R204, R167, 0x1f, RZ ;  /* 0x0000001fa7cc6819 */ /* 0x000fe200000006ff */
[----:B------:R1:W-:Y:S01]  /*7780*/  STS.128 [R179+0x8010], R200 ;  /* 0x008010c8b3007388 */ /* 0x0003e20000000c00 */
[----:B------:R-:W-:Y:S01]  /*7790*/  @!PT LDS RZ, [RZ] ;  /* 0x00000000fffff984 */ /* 0x000fe20000000800 */
[----:B------:R-:W-:Y:S01]  /*77a0*/  @!PT LDS RZ, [RZ] ;  /* 0x00000000fffff984 */ /* 0x000fe20000000800 */
[----:B------:R-:W-:Y:S01]  /*77b0*/  @!PT LDS RZ, [RZ] ;  /* 0x00000000fffff984 */ /* 0x000fe20000000800 */
[----:B------:R-:W-:Y:S01]  /*77c0*/  @!PT LDS RZ, [RZ] ;  /* 0x00000000fffff984 */ /* 0x000fe20000000800 */
[----:B------:R2:W-:Y:S07]  /*77d0*/  MEMBAR.ALL.CTA ;  /* 0x0000000000007992 */ /* 0x0005ee0000008000 */
[----:B--2---:R-:W2:Y:S02]  /*77e0*/  FENCE.VIEW.ASYNC.S ;  /* 0x00000000000073c6 */ /* 0x004ea40000000000 */
[----:B--2---:R-:W-:Y:S06]  /*77f0*/  BAR.SYNC.DEFER_BLOCKING 0x1, 0x80 ;  /* 0x0042000000007b1d */ /* 0x004fec0000010000 */
[----:B------:R-:W-:Y:S05]  /*7800*/  @P0 BRA `(.L_x_115) ;  /* 0x0000000000280947 */ /* 0x000fea0003800000 */
[----:B------:R-:W-:Y:S01]  /*7810*/  UIADD3 UR4, UPT, UPT, UR44, 0x8200, URZ ;  /* 0x000082002c047890 */ /* 0x000fe2000fffe0ff */
[----:B------:R-:W-:Y:S05]  /*7820*/  UMOV UR51, UR36 ;  /* 0x0000002400337c82 */ /* 0x000fea0008000000 */
[----:B------:R-:W-:Y:S01]  /*7830*/  MOV R175, UR4 ;  /* 0x0000000400af7c02 */ /* 0x000fe20008000f00 */
[----:B------:R-:W-:Y:S03]  /*7840*/  UIADD3 UR4, UP0, UPT, UR62, 0x680, URZ ;  /* 0x000006803e047890 */ /* 0x000fe6000ff1e0ff */
[----:B------:R-:W-:Y:S01]  /*7850*/  R2UR UR48, R175 ;  /* 0x00000000af3072ca */ /* 0x000fe200000e0000 */
[----:B------:R-:W-:Y:S11]  /*7860*/  UIADD3.X UR5, UPT, UPT, URZ, UR63, URZ, UP0, !UPT ;  /* 0x0000003fff057290 */ /* 0x000ff600087fe4ff */
[----:B------:R-:W-:Y:S01]  /*7870*/  @!UPT UIADD3 URZ, UPT, UPT, URZ, URZ, URZ ;  /* 0x000000fffffff290 */ /* 0x000fe2000fffe0ff */
[----:B------:R2:W-:Y:S01]  /*7880*/  UTMASTG.3D [UR48], [UR4] ;  /* 0x00000030040073b5 */ /* 0x0005e20008010000 */
[----:B------:R0:W-:Y:S01]  /*7890*/  UTMACMDFLUSH ;  /* 0x00000000000079b7 */ /* 0x0001e20000000000 */
[----:B--2---:R-:W-:Y:S04]  /*78a0*/  DEPBAR.LE SB0, 0x1 ;  /* 0x000080400000791a */ /* 0x004fe80000000000 */
.L_x_115:
[----:B------:R-:W-:Y:S05]  /*78b0*/  BSYNC.RECONVERGENT B0 ;  /* 0x0000000000007941 */ /* 0x000fea0003800200 */
.L_x_114:
[----:B------:R-:W-:Y:S06]  /*78c0*/  BAR.SYNC.DEFER_BLOCKING 0x1, 0x80 ;  /* 0x0042000000007b1d */ /* 0x000fec0000010000 */
[----:B------:R-:W2:Y:S01]  /*78d0*/  @P6 SYNCS.PHASECHK.TRANS64.TRYWAIT P0, [R191+URZ+0x30], R204 ;  /* 0x000030ccbf0065a7 */ /* 0x000ea200080011ff */
[----:B------:R-:W-:Y:S01]  /*78e0*/  BSSY B1, `(.L_x_116) ;  /* 0x0000023000017945 */ /* 0x000fe20003800000 */
[----:B--2---:R-:W-:Y:S03]  /*78f0*/  @P6 SEL R181, RZ, 0x1, !P0 ;  /* 0x00000001ffb56807 */ /* 0x004fe60004000000 */
[----:B------:R-:W-:Y:S05]  /*7900*/  @!P6 BRA `(.L_x_117) ;  /* 0x000000000080e947 */ /* 0x000fea0003800000 */
[----:B------:R-:W-:Y:S01]  /*7910*/  ISETP.NE.AND P1, PT, R182, RZ, PT ;  /* 0x000000ffb600720c */ /* 0x000fe20003f25270 */
[----:B------:R-:W-:Y:S01]  /*7920*/  BSSY B0, `(.L_x_118) ;  /* 0x000000a000007945 */ /* 0x000fe20003800000 */
[----:B------:R-:W-:Y:S11]  /*7930*/  ISETP.NE.AND P0, PT, R181, RZ, PT ;  /* 0x000000ffb500720c */ /* 0x000ff60003f05270 */
[----:B------:R-:W-:Y:S04]  /*7940*/  @P1 IMAD R3, R168, 0x2000, R173 ;  /* 0x00002000a8031824 */ /* 0x000fe800078e02ad */
[C---:B------:R-:W-:Y:S01]  /*7950*/  @P1 IMAD.IADD R6, R3.reuse, 0x1, R188 ;  /* 0x0000000103061824 */ /* 0x040fe200078e02bc */
[----:B------:R-:W-:Y:S03]  /*7960*/  @P1 IADD3 R4, PT, PT, R3, R190, RZ ;  /* 0x000000be03041210 */ /* 0x000fe60007ffe0ff */
[----:B------:R-:W-:Y:S01]  /*7970*/  @P1 IMAD.IADD R2, R183, 0x1, R6 ;  /* 0x00000001b7021824 */ /* 0x000fe200078e0206 */
[----:B------:R-:W-:Y:S06]  /*7980*/  @P0 BRA `(.L_x_119) ;  /* 0x00000000000c0947 */ /* 0x000fec0003800000 */
[----:B------:R-:W-:Y:S04]  /*7990*/  SHF.L.U32 R0, R167, 0x1f, RZ ;  /* 0x0000001fa7007819 */ /* 0x000fe800000006ff */
[----:B------:R-:W2:Y:S02]  /*79a0*/  SYNCS.PHASECHK.TRANS64.TRYWAIT P0, [R191+URZ+0x30], R0 ;  /* 0x00003000bf0075a7 */ /* 0x000ea400080011ff */
[----:B--2---:R-:W-:Y:S05]  /*79b0*/  @!P0 BRA `(.L_x_120) ;  /* 0x0000004c000c8947 */ /* 0x004fea0003800000 */
.L_x_119:
[----:B------:R-:W-:Y:S05]  /*79c0*/  BSYNC B0 ;  /* 0x0000000000007941 */ /* 0x000fea0003800000 */
.L_x_118:
[----:B------:R-:W-:Y:S01]  /*79d0*/  ISETP.NE.AND P0, PT, R182, RZ, PT ;  /* 0x000000ffb600720c */ /* 0x000fe20003f05270 */
[----:B--2---:R-:W-:Y:S02]  /*79e0*/  VIADD R191, R191, 0x50 ;  /* 0x00000050bfbf7836 */ /* 0x004fe40000000000 */
[----:B------:R-:W-:Y:S02]  /*79f0*/  IMAD.U32 R0, RZ, RZ, UR45 ;  /* 0x0000002dff007e24 */ /* 0x000fe4000f8e00ff */
[----:B------:R-:W-:Y:S03]  /*7a00*/  VIADD R168, R168, 0x1 ;  /* 0x00000001a8a87836 */ /* 0x000fe60000000000 */
[----:B------:R-:W-:Y:S05]  /*7a10*/  PRMT R0, R0, 0x654, R191 ;  /* 0x0000065400007816 */ /* 0x000fea00000000bf */
[----:B------:R2:W3:Y:S04]  /*7a20*/  @P0 LDS.128 R140, [R3] ;  /* 0x00000000038c0984 */ /* 0x0004e80000000c00 */
[----:B------:R2:W4:Y:S04]  /*7a30*/  @P0 LDS.128 R148, [R4+0x20] ;  /* 0x0000200004940984 */ /* 0x0005280000000c00 */
        /* <DEDUP_REMOVED lines=12> */
[----:B--234-:R-:W-:Y:S02]  /*7b00*/  LOP3.LUT R167, R167, R0, RZ, 0x3c, !PT ;  /* 0x00000000a7a77212 */ /* 0x01cfe400078e3cff */
.L_x_117:
[----:B------:R-:W-:Y:S05]  /*7b10*/  BSYNC B1 ;  /* 0x0000000000017941 */ /* 0x000fea0003800000 */
.L_x_116:
[----:B------:R-:W-:Y:S01]  /*7b20*/  VIADD R0, R71, 0x40 ;  /* 0x0000004047007836 */ /* 0x000fe20000000000 */
[----:B------:R-:W-:Y:S04]  /*7b30*/  BSSY.RECONVERGENT B6, `(.L_x_121) ;  /* 0x0000015000067945 */ /* 0x000fe80003800200 */
[----:B------:R-:W-:Y:S04]  /*7b40*/  SHF.R.U32.HI R0, RZ, 0x15, R0 ;  /* 0x00000015ff007819 */ /* 0x000fe80000011600 */
[----:B------:R-:W-:Y:S11]  /*7b50*/  LOP3.LUT P0, RZ, R0, 0x3, R159, 0x48, !PT ;  /* 0x0000000300ff7812 */ /* 0x000ff6000780489f */
[----:B------:R-:W-:Y:S02]  /*7b60*/  @!UPT UIADD3 URZ, UPT, UPT, URZ, URZ, URZ ;  /* 0x000000fffffff290 */ /* 0x000fe4000fffe0ff */
        /* <DEDUP_REMOVED lines=8> */
[----:B------:R-:W5:Y:S01]  /*7bf0*/  LDCU.64 UR4, c[0x4][0x18] ;  /* 0x01000300ff0477ac */ /* 0x000f620008000a00 */
[----:B--2---:R-:W-:Y:S01]  /*7c00*/  MOV R5, UR9 ;  /* 0x0000000900057c02 */ /* 0x004fe20008000f00 */
[----:B------:R-:W-:Y:S01]  /*7c10*/  IMAD.U32 R4, RZ, RZ, UR8 ;  /* 0x00000008ff047e24 */ /* 0x000fe2000f8e00ff */
[----:B---3--:R-:W-:Y:S01]  /*7c20*/  MOV R7, UR7 ;  /* 0x0000000700077c02 */ /* 0x008fe20008000f00 */
[----:B------:R-:W-:Y:S01]  /*7c30*/  IMAD.U32 R6, RZ, RZ, UR6 ;  /* 0x00000006ff067e24 */ /* 0x000fe2000f8e00ff */
[----:B-----5:R-:W-:Y:S01]  /*7c40*/  MOV R11, UR5 ;  /* 0x00000005000b7c02 */ /* 0x020fe20008000f00 */
[----:B------:R-:W-:Y:S02]  /*7c50*/  IMAD.U32 R10, RZ, RZ, UR4 ;  /* 0x00000004ff0a7e24 */ /* 0x000fe4000f8e00ff */
[----:B------:R-:W-:Y:S07]  /*7c60*/  LEPC R20, `(.L_x_122) ;  /* 0x000000001014794e */ /* 0x000fee0000000000 */
[----:B-1--4-:R-:W-:Y:S05]  /*7c70*/  CALL.ABS.NOINC R2 ;  /* 0x0000000002007343 */ /* 0x012fea0003c00000 */
.L_x_122:
[----:B------:R-:W-:Y:S05]  /*7c80*/  BSYNC.RECONVERGENT B6 ;  /* 0x0000000000067941 */ /* 0x000fea0003800200 */
.L_x_121:
[----:B------:R-:W-:Y:S01]  /*7c90*/  F2FP.F16.E5M2.UNPACK_B R4, R141 ;  /* 0x0000008dff04723e */ /* 0x000fe200020004ff */
[----:B------:R-:W-:Y:S05]  /*7ca0*/  WARPSYNC.ALL ;  /* 0x0000000000007948 */ /* 0x000fea0003800000 */
[----:B------:R-:W-:Y:S01]  /*7cb0*/  R2UR UR4, R71 ;  /* 0x00000000470472ca */ /* 0x000fe200000e0000 */
[--C-:B------:R-:W-:Y:S01]  /*7cc0*/  HADD2.F32 R78, -RZ, R4.reuse.H0_H0 ;  /* 0x20000004ff4e7230 */ /* 0x100fe20000004100 */
[-C--:B------:R-:W-:Y:S01]  /*7cd0*/  F2FP.F16.E5M2.UNPACK_B R0, R140.reuse ;  /* 0x0000008cff00723e */ /* 0x080fe200020004ff */
[----:B------:R-:W-:Y:S01]  /*7ce0*/  HADD2.F32 R75, -RZ, R4.H1_H1 ;  /* 0x30000004ff4b7230 */ /* 0x000fe20000004100 */
[----:B------:R-:W-:Y:S01]  /*7cf0*/  F2FP.F16.E5M2.UNPACK_B R4, R143 ;  /* 0x0000008fff04723e */ /* 0x000fe200020004ff */
[----:B------:R-:W-:Y:S01]  /*7d00*/  BSSY.RECONVERGENT B0, `(.L_x_123) ;  /* 0x0000116000007945 */ /* 0x000fe20003800200 */
[----:B------:R-:W-:Y:S01]  /*7d10*/  F2FP.F16.E5M2.UNPACK_B R3, R140.H1 ;  /* 0x0000008cff03723e */ /* 0x000fe200030004ff */
[--C-:B------:R-:W-:Y:S01]  /*7d20*/  HADD2.F32 R2, -RZ, R0.reuse.H0_H0 ;  /* 0x20000000ff027230 */ /* 0x100fe20000004100 */
[----:B-1----:R-:W-:Y:S01]  /*7d30*/  F2FP.F16.E5M2.UNPACK_B R127, R154 ;  /* 0x0000009aff7f723e */ /* 0x002fe200020004ff */
[----:B------:R-:W-:Y:S01]  /*7d40*/  HADD2.F32 R72, -RZ, R0.H1_H1 ;  /* 0x30000000ff487230 */ /* 0x000fe20000004100 */
[----:B------:R-:W-:Y:S01]  /*7d50*/  F2FP.F16.E5M2.UNPACK_B R0, R141.H1 ;  /* 0x0000008dff00723e */ /* 0x000fe200030004ff */
[--C-:B------:R-:W-:Y:S01]  /*7d60*/  HADD2.F32 R74, -RZ, R3.reuse.H0_H0 ;  /* 0x20000003ff4a7230 */ /* 0x100fe20000004100 */
[----:B------:R-:W-:Y:S01]  /*7d70*/  F2FP.F16.E5M2.UNPACK_B R117, R151.H1 ;  /* 0x00000097ff75723e */ /* 0x000fe200030004ff */
[----:B------:R-:W-:Y:S01]  /*7d80*/  HADD2.F32 R76, -RZ, R3.H1_H1 ;  /* 0x30000003ff4c7230 */ /* 0x000fe20000004100 */
[-C--:B------:R-:W-:Y:S01]  /*7d90*/  F2FP.F16.E5M2.UNPACK_B R3, R142.reuse ;  /* 0x0000008eff03723e */ /* 0x080fe200020004ff */
[--C-:B------:R-:W-:Y:S01]  /*7da0*/  HADD2.F32 R80, -RZ, R0.reuse.H0_H0 ;  /* 0x20000000ff507230 */ /* 0x100fe20000004100 */
[----:B------:R-:W-:Y:S01]  /*7db0*/  ISETP.NE.AND P0, PT, R176, RZ, PT ;  /* 0x000000ffb000720c */ /* 0x000fe20003f05270 */
[----:B------:R-:W-:Y:S01]  /*7dc0*/  HADD2.F32 R77, -RZ, R0.H1_H1 ;  /* 0x30000000ff4d7230 */ /* 0x000fe20000004100 */
[----:B------:R-:W-:Y:S01]  /*7dd0*/  F2FP.F16.E5M2.UNPACK_B R0, R142.H1 ;  /* 0x0000008eff00723e */ /* 0x000fe200030004ff */
[--C-:B------:R-:W-:Y:S01]  /*7de0*/  HADD2.F32 R82, -RZ, R3.reuse.H0_H0 ;  /* 0x20000003ff527230 */ /* 0x100fe20000004100 */
[----:B------:R-:W-:Y:S01]  /*7df0*/  ISETP.NE.AND P6, PT, R189, RZ, PT ;  /* 0x000000ffbd00720c */ /* 0x000fe20003fc5270 */
[----:B------:R-:W-:Y:S01]  /*7e00*/  HADD2.F32 R79, -RZ, R3.H1_H1 ;  /* 0x30000003ff4f7230 */ /* 0x000fe20000004100 */
[----:B------:R-:W-:Y:S01]  /*7e10*/  F2FP.F16.E5M2.UNPACK_B R3, R143.H1 ;  /* 0x0000008fff03723e */ /* 0x000fe200030004ff */
[--C-:B------:R-:W-:Y:S02]  /*7e20*/  HADD2.F32 R84, -RZ, R0.reuse.H0_H0 ;  /* 0x20000000ff547230 */ /* 0x100fe40000004100 */
[----:B------:R-:W-:Y:S01]  /*7e30*/  HADD2.F32 R81, -RZ, R0.H1_H1 ;  /* 0x30000000ff517230 */ /* 0x000fe20000004100 */
[-C--:B------:R-:W-:Y:S01]  /*7e40*/  F2FP.F16.E5M2.UNPACK_B R0, R144.reuse ;  /* 0x00000090ff00723e */ /* 0x080fe200020004ff */
[--C-:B------:R-:W-:Y:S02]  /*7e50*/  HADD2.F32 R86, -RZ, R4.reuse.H0_H0 ;  /* 0x20000004ff567230 */ /* 0x100fe40000004100 */
[----:B------:R-:W-:Y:S01]  /*7e60*/  HADD2.F32 R83, -RZ, R4.H1_H1 ;  /* 0x30000004ff537230 */ /* 0x000fe20000004100 */
[-C--:B------:R-:W-:Y:S01]  /*7e70*/  F2FP.F16.E5M2.UNPACK_B R4, R145.reuse ;  /* 0x00000091ff04723e */ /* 0x080fe200020004ff */
[--C-:B------:R-:W-:Y:S02]  /*7e80*/  HADD2.F32 R90, -RZ, R0.reuse.H0_H0 ;  /* 0x20000000ff5a7230 */ /* 0x100fe40000004100 */
[----:B------:R-:W-:Y:S01]  /*7e90*/  HADD2.F32 R87, -RZ, R0.H1_H1 ;  /* 0x30000000ff577230 */ /* 0x000fe20000004100 */
[----:B------:R-:W-:Y:S01]  /*7ea0*/  F2FP.F16.E5M2.UNPACK_B R0, R145.H1 ;  /* 0x00000091ff00723e */ /* 0x000fe200030004ff */
[--C-:B------:R-:W-:Y:S02]  /*7eb0*/  HADD2.F32 R88, -RZ, R3.reuse.H0_H0 ;  /* 0x20000003ff587230 */ /* 0x100fe40000004100 */
[----:B------:R-:W-:Y:S01]  /*7ec0*/  HADD2.F32 R85, -RZ, R3.H1_H1 ;  /* 0x30000003ff557230 */ /* 0x000fe20000004100 */
[----:B------:R-:W-:Y:S01]  /*7ed0*/  F2FP.F16.E5M2.UNPACK_B R3, R144.H1 ;  /* 0x00000090ff03723e */ /* 0x000fe200030004ff */
[--C-:B------:R-:W-:Y:S02]  /*7ee0*/  HADD2.F32 R96, -RZ, R0.reuse.H0_H0 ;  /* 0x20000000ff607230 */ /* 0x100fe40000004100 */
[----:B------:R-:W-:Y:S01]  /*7ef0*/  HADD2.F32 R93, -RZ, R0.H1_H1 ;  /* 0x30000000ff5d7230 */ /* 0x000fe20000004100 */
[-C--:B------:R-:W-:Y:S01]  /*7f00*/  F2FP.F16.E5M2.UNPACK_B R0, R146.reuse.H1 ;  /* 0x00000092ff00723e */ /* 0x080fe200030004ff */
[--C-:B------:R-:W-:Y:S02]  /*7f10*/  HADD2.F32 R94, -RZ, R4.reuse.H0_H0 ;  /* 0x20000004ff5e7230 */ /* 0x100fe40000004100 */
[----:B------:R-:W-:Y:S01]  /*7f20*/  HADD2.F32 R91, -RZ, R4.H1_H1 ;  /* 0x30000004ff5b7230 */ /* 0x000fe20000004100 */
[----:B------:R-:W-:Y:S01]  /*7f30*/  F2FP.F16.E5M2.UNPACK_B R4, R147 ;  /* 0x00000093ff04723e */ /* 0x000fe200020004ff */
[--C-:B------:R-:W-:Y:S02]  /*7f40*/  HADD2.F32 R92, -RZ, R3.reuse.H0_H0 ;  /* 0x20000003ff5c7230 */ /* 0x100fe40000004100 */
[----:B------:R-:W-:Y:S01]  /*7f50*/  HADD2.F32 R89, -RZ, R3.H1_H1 ;  /* 0x30000003ff597230 */ /* 0x000fe20000004100 */
[----:B------:R-:W-:Y:S01]  /*7f60*/  F2FP.F16.E5M2.UNPACK_B R3, R146 ;  /* 0x00000092ff03723e */ /* 0x000fe200020004ff */
[--C-:B------:R-:W-:Y:S02]  /*7f70*/  HADD2.F32 R100, -RZ, R0.reuse.H0_H0 ;  /* 0x20000000ff647230 */ /* 0x100fe40000004100 */
[----:B------:R-:W-:Y:S01]  /*7f80*/  HADD2.F32 R97, -RZ, R0.H1_H1 ;  /* 0x30000000ff617230 */ /* 0x000fe20000004100 */
[-C--:B------:R-:W-:Y:S01]  /*7f90*/  F2FP.F16.E5M2.UNPACK_B R0, R148.reuse ;  /* 0x00000094ff00723e */ /* 0x080fe200020004ff */
[--C-:B------:R-:W-:Y:S02]  /*7fa0*/  HADD2.F32 R102, -RZ, R4.reuse.H0_H0 ;  /* 0x20000004ff667230 */ /* 0x100fe40000004100 */
[----:B------:R-:W-:Y:S01]  /*7fb0*/  HADD2.F32 R99, -RZ, R4.H1_H1 ;  /* 0x30000004ff637230 */ /* 0x000fe20000004100 */
[----:B------:R-:W-:Y:S01]  /*7fc0*/  F2FP.F16.E5M2.UNPACK_B R4, R149 ;  /* 0x00000095ff04723e */ /* 0x000fe200020004ff */
[--C-:B------:R-:W-:Y:S02]  /*7fd0*/  HADD2.F32 R98, -RZ, R3.reuse.H0_H0 ;  /* 0x20000003ff627230 */ /* 0x100fe40000004100 */
[----:B------:R-:W-:Y:S01]  /*7fe0*/  HADD2.F32 R95, -RZ, R3.H1_H1 ;  /* 0x30000003ff5f7230 */ /* 0x000fe20000004100 */
[----:B------:R-:W-:Y:S01]  /*7ff0*/  F2FP.F16.E5M2.UNPACK_B R3, R147.H1 ;  /* 0x00000093ff03723e */ /* 0x000fe200030004ff */
[--C-:B------:R-:W-:Y:S02]  /*8000*/  HADD2.F32 R106, -RZ, R0.reuse.H0_H0 ;  /* 0x20000000ff6a7230 */ /* 0x100fe40000004100 */
[----:B------:R-:W-:Y:S01]  /*8010*/  HADD2.F32 R103, -RZ, R0.H1_H1 ;  /* 0x30000000ff677230 */ /* 0x000fe20000004100 */
[----:B------:R-:W-:Y:S01]  /*8020*/  F2FP.F16.E5M2.UNPACK_B R0, R148.H1 ;  /* 0x00000094ff00723e */ /* 0x000fe200030004ff */
[--C-:B------:R-:W-:Y:S02]  /*8030*/  HADD2.F32 R110, -RZ, R4.reuse.H0_H0 ;  /* 0x20000004ff6e7230 */ /* 0x100fe40000004100 */
[----:B------:R-:W-:Y:S02]  /*8040*/  HADD2.F32 R107, -RZ, R4.H1_H1 ;  /* 0x30000004ff6b7230 */ /* 0x000fe40000004100 */
[--C-:B------:R-:W-:Y:S01]  /*8050*/  HADD2.F32 R104, -RZ, R3.reuse.H0_H0 ;  /* 0x20000003ff687230 */ /* 0x100fe20000004100 */
[----:B------:R-:W1:Y:S01]  /*8060*/  LDTM.x64 R4, tmem[UR4+0x40] ;  /* 0x00004004000479ee */ /* 0x000e620008340000 */
[----:B------:R-:W-:Y:S01]  /*8070*/  HADD2.F32 R101, -RZ, R3.H1_H1 ;  /* 0x30000003ff657230 */ /* 0x000fe20000004100 */
[----:B------:R-:W-:Y:S01]  /*8080*/  F2FP.F16.E5M2.UNPACK_B R3, R149.H1 ;  /* 0x00000095ff03723e */ /* 0x000fe200030004ff */
        /* <DEDUP_REMOVED lines=14> */
[----:B------:R-:W-:Y:S01]  /*8170*/  F2FP.F16.E5M2.UNPACK_B R0, R152.H1 ;  /* 0x00000098ff00723e */ /* 0x000fe200030004ff */
[--C-:B------:R-:W-:Y:S02]  /*8180*/  HADD2.F32 R122, -RZ, R3.reuse.H0_H0 ;  /* 0x20000003ff7a7230 */ /* 0x100fe40000004100 */
[C---:B-1----:R-:W-:Y:S01]  /*8190*/  FMUL R7, R70.reuse, R7 ;  /* 0x0000000746077220 */ /* 0x042fe20000400000 */
        /* <DEDUP_REMOVED lines=10> */
[C---:B------:R-:W-:Y:S01]  /*8240*/  FMUL R0, R70.reuse, R4 ;  /* 0x0000000446007220 */ /* 0x040fe20000400000 */
[--C-:B------:R-:W-:Y:S01]  /*8250*/  HADD2.F32 R130, -RZ, R127.reuse.H0_H0 ;  /* 0x2000007fff827230 */ /* 0x100fe20000004100 */
[----:B------:R-:W-:Y:S01]  /*8260*/  F2FP.F16.E5M2.UNPACK_B R4, R155 ;  /* 0x0000009bff04723e */ /* 0x000fe200020004ff */
[----:B------:R-:W-:Y:S02]  /*8270*/  HADD2.F32 R127, -RZ, R127.H1_H1 ;  /* 0x3000007fff7f7230 */ /* 0x000fe40000004100 */
[C---:B------:R-:W-:Y:S01]  /*8280*/  FFMA R0, R73.reuse, R2, R0 ;  /* 0x0000000249007223 */ /* 0x040fe20000000000 */
[C---:B------:R-:W-:Y:S01]  /*8290*/  FMUL R2, R70.reuse, R5 ;  /* 0x0000000546027220 */ /* 0x040fe20000400000 */
[--C-:B------:R-:W-:Y:S01]  /*82a0*/  HADD2.F32 R132, -RZ, R3.reuse.H0_H0 ;  /* 0x20000003ff847230 */ /* 0x100fe20000004100 */
[----:B------:R-:W-:Y:S01]  /*82b0*/  F2FP.F16.E5M2.UNPACK_B R5, R155.H1 ;  /* 0x0000009bff05723e */ /* 0x000fe200030004ff */
[----:B------:R-:W-:Y:S02]  /*82c0*/  HADD2.F32 R129, -RZ, R3.H1_H1 ;  /* 0x30000003ff817230 */ /* 0x000fe40000004100 */
[C---:B------:R-:W-:Y:S01]  /*82d0*/  FFMA R2, R73.reuse, R72, R2 ;  /* 0x0000004849027223 */ /* 0x040fe20000000002 */
[--C-:B------:R-:W-:Y:S02]  /*82e0*/  HADD2.F32 R72, -RZ, R4.reuse.H0_H0 ;  /* 0x20000004ff487230 */ /* 0x100fe40000004100 */
[C---:B------:R-:W-:Y:S01]  /*82f0*/  FMUL R3, R70.reuse, R6 ;  /* 0x0000000646037220 */ /* 0x040fe20000400000 */
[----:B------:R-:W-:Y:S02]  /*8300*/  HADD2.F32 R131, -RZ, R4.H1_H1 ;  /* 0x30000004ff837230 */ /* 0x000fe40000004100 */
[C---:B------:R-:W-:Y:S01]  /*8310*/  FMUL R4, R70.reuse, R9 ;  /* 0x0000000946047220 */ /* 0x040fe20000400000 */
[--C-:B------:R-:W-:Y:S02]  /*8320*/  HADD2.F32 R133, -RZ, R5.reuse.H1_H1 ;  /* 0x30000005ff857230 */ /* 0x100fe40000004100 */
[C---:B------:R-:W-:Y:S01]  /*8330*/  FFMA R3, R73.reuse, R74, R3 ;  /* 0x0000004a49037223 */ /* 0x040fe20000000003 */
[----:B------:R-:W-:Y:S01]  /*8340*/  FFMA R7, R73, R76, R7 ;  /* 0x0000004c49077223 */ /* 0x000fe20000000007 */
[----:B------:R-:W-:Y:S02]  /*8350*/  HADD2.F32 R74, -RZ, R5.H0_H0 ;  /* 0x20000005ff4a7230 */ /* 0x000fe40000004100 */
[C---:B------:R-:W-:Y:S01]  /*8360*/  FMUL R5, R70.reuse, R10 ;  /* 0x0000000a46057220 */ /* 0x040fe20000400000 */
[C---:B------:R-:W-:Y:S01]  /*8370*/  FMUL R6, R70.reuse, R11 ;  /* 0x0000000b46067220 */ /* 0x040fe20000400000 */
[C---:B------:R-:W-:Y:S01]  /*8380*/  FMUL R11, R70.reuse, R16 ;  /* 0x00000010460b7220 */ /* 0x040fe20000400000 */
[----:B------:R-:W-:Y:S01]  /*8390*/  F2FP.SATFINITE.E5M2.F32.PACK_AB_MERGE_C R135, R7, R3, RZ ;  /* 0x000000030787723e */ /* 0x000fe200048060ff */
[C---:B------:R-:W-:Y:S01]  /*83a0*/  FMUL R3, R70.reuse, R8 ;  /* 0x0000000846037220 */ /* 0x040fe20000400000 */
[C---:B------:R-:W-:Y:S01]  /*83b0*/  FMUL R7, R70.reuse, R12 ;  /* 0x0000000c46077220 */ /* 0x040fe20000400000 */
[C---:B------:R-:W-:Y:S01]  /*83c0*/  FMUL R8, R70.reuse, R13 ;  /* 0x0000000d46087220 */ /* 0x040fe20000400000 */
[C---:B------:R-:W-:Y:S01]  /*83d0*/  FMUL R12, R70.reuse, R17 ;  /* 0x00000011460c7220 */ /* 0x040fe20000400000 */
[C---:B------:R-:W-:Y:S01]  /*83e0*/  FFMA R3, R73.reuse, R78, R3 ;  /* 0x0000004e49037223 */ /* 0x040fe20000000003 */
[C---:B------:R-:W-:Y:S01]  /*83f0*/  FFMA R4, R73.reuse, R75, R4 ;  /* 0x0000004b49047223 */ /* 0x040fe20000000004 */
[C---:B------:R-:W-:Y:S01]  /*8400*/  FFMA R5, R73.reuse, R80, R5 ;  /* 0x0000005049057223 */ /* 0x040fe20000000005 */
[C---:B------:R-:W-:Y:S01]  /*8410*/  FFMA R6, R73.reuse, R77, R6 ;  /* 0x0000004d49067223 */ /* 0x040fe20000000006 */
[C---:B------:R-:W-:Y:S01]  /*8420*/  FFMA R7, R73.reuse, R82, R7 ;  /* 0x0000005249077223 */ /* 0x040fe20000000007 */
[C---:B------:R-:W-:Y:S01]  /*8430*/  FFMA R8, R73.reuse, R79, R8 ;  /* 0x0000004f49087223 */ /* 0x040fe20000000008 */
[C---:B------:R-:W-:Y:S01]  /*8440*/  FMUL R16, R70.reuse, R21 ;  /* 0x0000001546107220 */ /* 0x040fe20000400000 */
[----:B------:R-:W-:Y:S01]  /*8450*/  FMUL R9, R70, R14 ;  /* 0x0000000e46097220 */ /* 0x000fe20000400000 */
[----:B------:R-:W-:Y:S01]  /*8460*/  F2FP.SATFINITE.E5M2.F32.PACK_AB_MERGE_C R5, R6, R5, RZ ;  /* 0x000000050605723e */ /* 0x000fe200048060ff */
[C---:B------:R-:W-:Y:S01]  /*8470*/  FMUL R10, R70.reuse, R15 ;  /* 0x0000000f460a7220 */ /* 0x040fe20000400000 */
[C---:B------:R-:W-:Y:S01]  /*8480*/  FMUL R15, R70.reuse, R20 ;  /* 0x00000014460f7220 */ /* 0x040fe20000400000 */
[C---:B------:R-:W-:Y:S01]  /*8490*/  FFMA R9, R73.reuse, R84, R9 ;  /* 0x0000005449097223 */ /* 0x040fe20000000009 */
[C---:B------:R-:W-:Y:S01]  /*84a0*/  FMUL R20, R70.reuse, R25 ;  /* 0x0000001946147220 */ /* 0x040fe20000400000 */
[C---:B------:R-:W-:Y:S01]  /*84b0*/  FFMA R10, R73.reuse, R81, R10 ;  /* 0x00000051490a7223 */ /* 0x040fe2000000000a */
[C---:B------:R-:W-:Y:S01]  /*84c0*/  FFMA R11, R73.reuse, R86, R11 ;  /* 0x00000056490b7223 */ /* 0x040fe2000000000b */
[C---:B------:R-:W-:Y:S01]  /*84d0*/  FFMA R12, R73.reuse, R83, R12 ;  /* 0x00000053490c7223 */ /* 0x040fe2000000000c */
[C---:B------:R-:W-:Y:S01]  /*84e0*/  FMUL R13, R70.reuse, R18 ;  /* 0x00000012460d7220 */ /* 0x040fe20000400000 */
[----:B------:R-:W-:Y:S01]  /*84f0*/  FMUL R14, R70, R19 ;  /* 0x00000013460e7220 */ /* 0x000fe20000400000 */
[----:B------:R-:W-:Y:S01]  /*8500*/  F2FP.SATFINITE.E5M2.F32.PACK_AB_MERGE_C R9, R10, R9, RZ ;  /* 0x000000090a09723e */ /* 0x000fe200048060ff */
[C---:B------:R-:W-:Y:S01]  /*8510*/  FMUL R19, R70.reuse, R24 ;  /* 0x0000001846137220 */ /* 0x040fe20000400000 */
        /* <DEDUP_REMOVED lines=17> */
[----:B------:R-:W-:Y:S01]  /*8630*/  FMUL R27, R70, R32 ;  /* 0x00000020461b7220 */ /* 0x000fe20000400000 */
[C---:B------:R-:W-:Y:S01]  /*8640*/  FFMA R21, R73.reuse, R96, R21 ;  /* 0x0000006049157223 */ /* 0x040fe20000000015 */
[C---:B------:R-:W-:Y:S01]  /*8650*/  FFMA R22, R73.reuse, R93, R22 ;  /* 0x0000005d49167223 */ /* 0x040fe20000000016 */
[----:B------:R-:W-:Y:S01]  /*8660*/  F2FP.SATFINITE.E5M2.F32.PACK_AB_MERGE_C R16, R16, R15, R17 ;  /* 0x0000000f1010723e */ /* 0x000fe20004806011 */
[C---:B------:R-:W-:Y:S01]  /*8670*/  FFMA R23, R73.reuse, R98, R23 ;  /* 0x0000006249177223 */ /* 0x040fe20000000017 */
[C---:B------:R-:W-:Y:S01]  /*8680*/  FFMA R24, R73.reuse, R95, R24 ;  /* 0x0000005f49187223 */ /* 0x040fe20000000018 */
[----:B------:R-:W-:Y:S01]  /*8690*/  FMUL R32, R70, R37 ;  /* 0x0000002546207220 */ /* 0x000fe20000400000 */
[----:B------:R-:W-:Y:S01]  /*86a0*/  F2FP.SATFINITE.E5M2.F32.PACK_AB_MERGE_C R21, R22, R21, RZ ;  /* 0x000000151615723e */ /* 0x000fe200048060ff */
[C---:B------:R-:W-:Y:S01]  /*86b0*/  FMUL R25, R70.reuse, R30 ;  /* 0x0000001e46197220 */ /* 0x040fe20000400000 */
[C---:B------:R-:W-:Y:S01]  /*86c0*/  FMUL R26, R70.reuse, R31 ;  /* 0x0000001f461a7220 */ /* 0x040fe20000400000 */
[----:B------:R-:W-:Y:S01]  /*86d0*/  FMUL R31, R70, R36 ;  /* 0x00000024461f7220 */ /* 0x000fe20000400000 */
[----:B------:R-:W-:Y:S01]  /*86e0*/  F2FP.SATFINITE.E5M2.F32.PACK_AB_MERGE_C R17, R20, R19, R21 ;  /* 0x000000131411723e */ /* 0x000fe20004806015 */
        /* <DEDUP_REMOVED lines=8> */
[----:B------:R-:W-:Y:S01]  /*8770*/  FMUL R35, R70, R40 ;  /* 0x0000002846237220 */ /* 0x000fe20000400000 */
[C---:B------:R-:W-:Y:S01]  /*8780*/  FFMA R29, R73.reuse, R104, R29 ;  /* 0x00000068491d7223 */ /* 0x040fe2000000001d */
[----:B------:R-:W-:Y:S01]  /*8790*/  F2FP.SATFINITE.E5M2.F32.PACK_AB_MERGE_C R18, R24, R23, R18 ;  /* 0x000000171812723e */ /* 0x000fe20004806012 */
        /* <DEDUP_REMOVED lines=22> */
[C---:B------:R-:W-:Y:S01]  /*8900*/  FMUL R41, R70.reuse, R46 ;  /* 0x0000002e46297220 */ /* 0x040fe20000400000 */
[C---:B------:R-:W-:Y:S01]  /*8910*/  FMUL R42, R70.reuse, R47 ;  /* 0x0000002f462a7220 */ /* 0x040fe20000400000 */
        /* <DEDUP_REMOVED lines=8> */
[C---:B------:R-:W-:Y:S01]  /*89a0*/  FMUL R47, R70.reuse, R52 ;  /* 0x00000034462f7220 */ /* 0x040fe20000400000 */
[C---:B------:R-:W-:Y:S01]  /*89b0*/  FFMA R44, R73.reuse, R115, R44 ;  /* 0x00000073492c7223 */ /* 0x040fe2000000002c */
[C---:B------:R-:W-:Y:S01]  /*89c0*/  FMUL R48, R70.reuse, R53 ;  /* 0x0000003546307220 */ /* 0x040fe20000400000 */
        /* <DEDUP_REMOVED lines=8> */
[C---:B------:R-:W-:Y:S01]  /*8a50*/  FFMA R45, R73.reuse, R120, R45 ;  /* 0x00000078492d7223 */ /* 0x040fe2000000002d */
[C---:B------:R-:W-:Y:S01]  /*8a60*/  FMUL R59, R70.reuse, R64 ;  /* 0x00000040463b7220 */ /* 0x040fe20000400000 */
[C---:B------:R-:W-:Y:S01]  /*8a70*/  FMUL R60, R70.reuse, R65 ;  /* 0x00000041463c7220 */ /* 0x040fe20000400000 */
[C---:B------:R-:W-:Y:S01]  /*8a80*/  FMUL R61, R70.reuse, R66 ;  /* 0x00000042463d7220 */ /* 0x040fe20000400000 */
[----:B------:R-:W-:Y:S01]  /*8a90*/  FMUL R62, R70, R67 ;  /* 0x00000043463e7220 */ /* 0x000fe20000400000 */
[C---:B------:R-:W-:Y:S01]  /*8aa0*/  FFMA R46, R73.reuse, R117, R46 ;  /* 0x00000075492e7223 */ /* 0x040fe2000000002e */
[----:B------:R-:W-:Y:S01]  /*8ab0*/  F2FP.SATFINITE.E5M2.F32.PACK_AB_MERGE_C R64, R2, R0, R135 ;  /* 0x000000000240723e */ /* 0x000fe20004806087 */
[C---:B------:R-:W-:Y:S01]  /*8ac0*/  FFMA R47, R73.reuse, R122, R47 ;  /* 0x0000007a492f7223 */ /* 0x040fe2000000002f */
[----:B------:R-:W-:Y:S01]  /*8ad0*/  F2FP.SATFINITE.E5M2.F32.PACK_AB_MERGE_C R65, R4, R3, R5 ;  /* 0x000000030441723e */ /* 0x000fe20004806005 */
[C---:B------:R-:W-:Y:S01]  /*8ae0*/  FFMA R48, R73.reuse, R119, R48 ;  /* 0x0000007749307223 */ /* 0x040fe20000000030 */
[----:B------:R-:W-:Y:S01]  /*8af0*/  F2FP.SATFINITE.E5M2.F32.PACK_AB_MERGE_C R66, R8, R7, R9 ;  /* 0x000000070842723e */ /* 0x000fe20004806009 */
[C---:B------:R-:W-:Y:S01]  /*8b00*/  FFMA R49, R73.reuse, R124, R49 ;  /* 0x0000007c49317223 */ /* 0x040fe20000000031 */
[----:B------:R-:W-:Y:S01]  /*8b10*/  F2FP.SATFINITE.E5M2.F32.PACK_AB_MERGE_C R67, R12, R11, R13 ;  /* 0x0000000b0c43723e */ /* 0x000fe2000480600d */
[----:B------:R-:W-:Y:S01]  /*8b20*/  FMUL R53, R70, R58 ;  /* 0x0000003a46357220 */ /* 0x000fe20000400000 */
[C---:B------:R-:W-:Y:S01]  /*8b30*/  FFMA R50, R73.reuse, R121, R50 ;  /* 0x0000007949327223 */ /* 0x040fe20000000032 */
[C---:B------:R-:W-:Y:S01]  /*8b40*/  FFMA R51, R73.reuse, R126, R51 ;  /* 0x0000007e49337223 */ /* 0x040fe20000000033 */
[C---:B------:R-:W-:Y:S01]  /*8b50*/  FFMA R52, R73.reuse, R123, R52 ;  /* 0x0000007b49347223 */ /* 0x040fe20000000034 */
[----:B------:R1:W-:Y:S01]  /*8b60*/  STS.128 [R137+UR44+0xa200], R64 ;  /* 0x00a2004089007988 */ /* 0x0003e20008000c2c */
[C---:B------:R-:W-:Y:S01]  /*8b70*/  FFMA R53, R73.reuse, R128, R53 ;  /* 0x0000008049357223 */ /* 0x040fe20000000035 */
[----:B------:R-:W-:Y:S01]  /*8b80*/  F2FP.SATFINITE.E5M2.F32.PACK_AB_MERGE_C R37, R38, R37, RZ ;  /* 0x000000252625723e */ /* 0x000fe200048060ff */
[C---:B------:R-:W-:Y:S01]  /*8b90*/  FFMA R54, R73.reuse, R125, R54 ;  /* 0x0000007d49367223 */ /* 0x040fe20000000036 */
[----:B------:R-:W-:Y:S01]  /*8ba0*/  FMUL R58, R70, R63 ;  /* 0x0000003f463a7220 */ /* 0x000fe20000400000 */
[C---:B------:R-:W-:Y:S01]  /*8bb0*/  FFMA R55, R73.reuse, R130, R55 ;  /* 0x0000008249377223 */ /* 0x040fe20000000037 */
[C---:B------:R-:W-:Y:S01]  /*8bc0*/  FFMA R56, R73.reuse, R127, R56 ;  /* 0x0000007f49387223 */ /* 0x040fe20000000038 */
[C---:B------:R-:W-:Y:S01]  /*8bd0*/  FFMA R57, R73.reuse, R132, R57 ;  /* 0x0000008449397223 */ /* 0x040fe20000000039 */
[----:B------:R1:W-:Y:S01]  /*8be0*/  STS.128 [R178+0xa010], R16 ;  /* 0x00a01010b2007388 */ /* 0x0003e20000000c00 */
[----:B------:R-:W-:Y:S01]  /*8bf0*/  F2FP.SATFINITE.E5M2.F32.PACK_AB_MERGE_C R33, R36, R35, R37 ;  /* 0x000000232421723e */ /* 0x000fe20004806025 */
[C---:B------:R-:W-:Y:S01]  /*8c00*/  FFMA R58, R73.reuse, R129, R58 ;  /* 0x00000081493a7223 */ /* 0x040fe2000000003a */
[----:B------:R-:W-:Y:S01]  /*8c10*/  F2FP.SATFINITE.E5M2.F32.PACK_AB_MERGE_C R34, R42, R41, RZ ;  /* 0x000000292a22723e */ /* 0x000fe200048060ff */
[C---:B------:R-:W-:Y:S01]  /*8c20*/  FFMA R59, R73.reuse, R72, R59 ;  /* 0x00000048493b7223 */ /* 0x040fe2000000003b */
[----:B------:R-:W-:Y:S01]  /*8c30*/  F2FP.SATFINITE.E5M2.F32.PACK_AB_MERGE_C R35, R46, R45, RZ ;  /* 0x0000002d2e23723e */ /* 0x000fe200048060ff */
        /* <DEDUP_REMOVED lines=25> */
[----:B------:R-:W-:Y:S02]  /*8dd0*/  UIADD3 UR4, UP0, UPT, UR62, 0x680, URZ ;  /* 0x000006803e047890 */ /* 0x000fe4000ff1e0ff */
[----:B------:R-:W-:Y:S02]  /*8de0*/  UIADD3 UR9, UPT, UPT, UR49, 0x40, URZ ;  /* 0x0000004031097890 */ /* 0x000fe4000fffe0ff */
[----:B------:R-:W-:Y:S02]  /*8df0*/  UIADD3 UR8, UPT, UPT, UR44, 0xa200, URZ ;  /* 0x0000a2002c087890 */ /* 0x000fe4000fffe0ff */
[----:B------:R-:W-:Y:S01]  /*8e00*/  UIADD3.X UR5, UPT, UPT, URZ, UR63, URZ, UP0, !UPT ;  /* 0x0000003fff057290 */ /* 0x000fe200087fe4ff */
[----:B------:R-:W-:Y:S01]  /*8e10*/  UMOV UR10, UR50 ;  /* 0x00000032000a7c82 */ /* 0x000fe20008000000 */
[----:B------:R-:W-:Y:S07]  /*8e20*/  UMOV UR11, UR36 ;  /* 0x00000024000b7c82 */ /* 0x000fee0008000000 */
[----:B------:R2:W-:Y:S01]  /*8e30*/  UTMASTG.3D [UR8], [UR4] ;  /* 0x00000008040073b5 */ /* 0x0005e20008010000 */
[----:B------:R0:W-:Y:S01]  /*8e40*/  UTMACMDFLUSH ;  /* 0x00000000000079b7 */ /* 0x0001e20000000000 */
[----:B--2---:R-:W-:Y:S04]  /*8e50*/  DEPBAR.LE SB0, 0x1 ;  /* 0x000080400000791a */ /* 0x004fe80000000000 */
.L_x_124:
[----:B------:R-:W-:Y:S05]  /*8e60*/  BSYNC.RECONVERGENT B0 ;  /* 0x0000000000007941 */ /* 0x000fea0003800200 */
.L_x_123:
        /* <DEDUP_REMOVED lines=16> */
.L_x_128:
[----:B------:R-:W-:Y:S05]  /*8f70*/  BSYNC B0 ;  /* 0x0000000000007941 */ /* 0x000fea0003800000 */
.L_x_127:
        /* <DEDUP_REMOVED lines=20> */
.L_x_126:
[----:B------:R-:W-:Y:S05]  /*90c0*/  BSYNC B1 ;  /* 0x0000000000017941 */ /* 0x000fea0003800000 */
.L_x_125:
        /* <DEDUP_REMOVED lines=22> */
.L_x_131:
[----:B------:R-:W-:Y:S05]  /*9230*/  BSYNC.RECONVERGENT B6 ;  /* 0x0000000000067941 */ /* 0x000fea0003800200 */
.L_x_130:
        /* <DEDUP_REMOVED lines=276> */
[----:B------:R-:W-:Y:S02]  /*a380*/  UIADD3 UR4, UPT, UPT, UR44, 0x8200, URZ ;  /* 0x000082002c047890 */ /* 0x000fe4000fffe0ff */
[----:B------:R-:W-:Y:S01]  /*a390*/  UIADD3 UR9, UPT, UPT, UR49, 0x80, URZ ;  /* 0x0000008031097890 */ /* 0x000fe2000fffe0ff */
[----:B------:R-:W-:Y:S01]  /*a3a0*/  UMOV UR10, UR50 ;  /* 0x00000032000a7c82 */ /* 0x000fe20008000000 */
[----:B------:R-:W-:Y:S02]  /*a3b0*/  UMOV UR11, UR36 ;  /* 0x00000024000b7c82 */ /* 0x000fe40008000000 */
        /* <DEDUP_REMOVED lines=8> */
.L_x_133:
[----:B------:R-:W-:Y:S05]  /*a440*/  BSYNC.RECONVERGENT B0 ;  /* 0x0000000000007941 */ /* 0x000fea0003800200 */
.L_x_132:
        /* <DEDUP_REMOVED lines=16> */
.L_x_137:
[----:B------:R-:W-:Y:S05]  /*a550*/  BSYNC B0 ;  /* 0x0000000000007941 */ /* 0x000fea0003800000 */
.L_x_136:
        /* <DEDUP_REMOVED lines=20> */
.L_x_135:
[----:B------:R-:W-:Y:S05]  /*a6a0*/  BSYNC B1 ;  /* 0x0000000000017941 */ /* 0x000fea0003800000 */
.L_x_134:
[----:B------:R-:W-:Y:S05]  /*a6b0*/  VIADD R0, R71, 0xc0 ;  /* 0x000000c047007836 */ /* 0x000fea0000000000 */
        /* <DEDUP_REMOVED lines=20> */
.L_x_139:
[----:B------:R-:W-:Y:S01]  /*a800*/  ISETP.NE.AND P0, PT, R176, RZ, PT ;  /* 0x000000ffb000720c */ /* 0x000fe20003f05270 */
[----:B------:R-:W-:Y:S05]  /*a810*/  WARPSYNC.ALL ;  /* 0x0000000000007948 */ /* 0x000fea0003800000 */
[----:B------:R-:W-:Y:S01]  /*a820*/  R2UR UR4, R71 ;  /* 0x00000000470472ca */ /* 0x000fe200000e0000 */
[----:B------:R-:W-:Y:S01]  /*a830*/  BSSY.RECONVERGENT B0, `(.L_x_140) ;  /* 0x000011c000007945 */ /* 0x000fe20003800200 */
[----:B------:R-:W-:Y:S02]  /*a840*/  F2FP.F16.E5M2.UNPACK_B R11, R141 ;  /* 0x0000008dff0b723e */ /* 0x000fe400020004ff */
[----:B------:R-:W-:Y:S02]  /*a850*/  F2FP.F16.E5M2.UNPACK_B R10, R142 ;  /* 0x0000008eff0a723e */ /* 0x000fe400020004ff */
[----:B------:R-:W-:Y:S01]  /*a860*/  F2FP.F16.E5M2.UNPACK_B R9, R143 ;  /* 0x0000008fff09723e */ /* 0x000fe200020004ff */
[--C-:B------:R-:W-:Y:S01]  /*a870*/  HADD2.F32 R74, -RZ, R11.reuse.H0_H0 ;  /* 0x2000000bff4a7230 */ /* 0x100fe20000004100 */
[----:B------:R-:W-:Y:S01]  /*a880*/  F2FP.F16.E5M2.UNPACK_B R8, R144 ;  /* 0x00000090ff08723e */ /* 0x000fe200020004ff */
[----:B------:R-:W-:Y:S01]  /*a890*/  HADD2.F32 R76, -RZ, R11.H1_H1 ;  /* 0x3000000bff4c7230 */ /* 0x000fe20000004100 */
[----:B------:R-:W-:Y:S01]  /*a8a0*/  F2FP.F16.E5M2.UNPACK_B R7, R145 ;  /* 0x00000091ff07723e */ /* 0x000fe200020004ff */
[--C-:B------:R-:W-:Y:S01]  /*a8b0*/  HADD2.F32 R77, -RZ, R10.reuse.H0_H0 ;  /* 0x2000000aff4d7230 */ /* 0x100fe20000004100 */
[----:B------:R-:W-:Y:S01]  /*a8c0*/  F2FP.F16.E5M2.UNPACK_B R6, R146 ;  /* 0x00000092ff06723e */ /* 0x000fe200020004ff */
[----:B------:R-:W-:Y:S01]  /*a8d0*/  HADD2.F32 R80, -RZ, R10.H1_H1 ;  /* 0x3000000aff507230 */ /* 0x000fe20000004100 */
[----:B------:R-:W-:Y:S01]  /*a8e0*/  F2FP.F16.E5M2.UNPACK_B R5, R147 ;  /* 0x00000093ff05723e */ /* 0x000fe200020004ff */
[--C-:B------:R-:W-:Y:S01]  /*a8f0*/  HADD2.F32 R81, -RZ, R9.reuse.H0_H0 ;  /* 0x20000009ff517230 */ /* 0x100fe20000004100 */
[----:B-1----:R-:W-:Y:S01]  /*a900*/  F2FP.F16.E5M2.UNPACK_B R4, R148 ;  /* 0x00000094ff04723e */ /* 0x002fe200020004ff */
[----:B------:R-:W-:Y:S01]  /*a910*/  HADD2.F32 R83, -RZ, R9.H1_H1 ;  /* 0x30000009ff537230 */ /* 0x000fe20000004100 */
[-C--:B------:R-:W-:Y:S01]  /*a920*/  F2FP.F16.E5M2.UNPACK_B R2, R140.reuse ;  /* 0x0000008cff02723e */ /* 0x080fe200020004ff */
[--C-:B------:R-:W-:Y:S01]  /*a930*/  HADD2.F32 R86, -RZ, R8.reuse.H0_H0 ;  /* 0x20000008ff567230 */ /* 0x100fe20000004100 */
[----:B------:R-:W-:Y:S01]  /*a940*/  F2FP.F16.E5M2.UNPACK_B R140, R140.H1 ;  /* 0x0000008cff8c723e */ /* 0x000fe200030004ff */
[----:B------:R-:W-:Y:S01]  /*a950*/  HADD2.F32 R87, -RZ, R8.H1_H1 ;  /* 0x30000008ff577230 */ /* 0x000fe20000004100 */
[----:B------:R-:W-:Y:S01]  /*a960*/  F2FP.F16.E5M2.UNPACK_B R141, R141.H1 ;  /* 0x0000008dff8d723e */ /* 0x000fe200030004ff */
[--C-:B------:R-:W-:Y:S01]  /*a970*/  HADD2.F32 R90, -RZ, R7.reuse.H0_H0 ;  /* 0x20000007ff5a7230 */ /* 0x100fe20000004100 */
[----:B------:R-:W-:Y:S01]  /*a980*/  F2FP.F16.E5M2.UNPACK_B R142, R142.H1 ;  /* 0x0000008eff8e723e */ /* 0x000fe200030004ff */
[----:B------:R-:W-:Y:S01]  /*a990*/  HADD2.F32 R91, -RZ, R7.H1_H1 ;  /* 0x30000007ff5b7230 */ /* 0x000fe20000004100 */
[----:B------:R-:W-:Y:S01]  /*a9a0*/  F2FP.F16.E5M2.UNPACK_B R143, R143.H1 ;  /* 0x0000008fff8f723e */ /* 0x000fe200030004ff */
[--C-:B------:R-:W-:Y:S01]  /*a9b0*/  HADD2.F32 R94, -RZ, R6.reuse.H0_H0 ;  /* 0x20000006ff5e7230 */ /* 0x100fe20000004100 */
[----:B------:R-:W-:Y:S01]  /*a9c0*/  IADD3 R163, PT, PT, R163, 0xb0, RZ ;  /* 0x000000b0a3a37810 */ /* 0x000fe20007ffe0ff */
[----:B------:R-:W-:Y:S01]  /*a9d0*/  HADD2.F32 R95, -RZ, R6.H1_H1 ;  /* 0x30000006ff5f7230 */ /* 0x000fe20000004100 */
[----:B------:R-:W-:Y:S01]  /*a9e0*/  F2FP.F16.E5M2.UNPACK_B R107, R149 ;  /* 0x00000095ff6b723e */ /* 0x000fe200020004ff */
[--C-:B------:R-:W-:Y:S01]  /*a9f0*/  HADD2.F32 R98, -RZ, R5.reuse.H0_H0 ;  /* 0x20000005ff627230 */ /* 0x100fe20000004100 */
[----:B------:R-:W-:Y:S01]  /*aa00*/  LOP3.LUT R163, R163, 0xfefffff8, RZ, 0xc0, !PT ;  /* 0xfefffff8a3a37812 */ /* 0x000fe200078ec0ff */
[----:B------:R-:W-:Y:S01]  /*aa10*/  HADD2.F32 R99, -RZ, R5.H1_H1 ;  /* 0x30000005ff637230 */ /* 0x000fe20000004100 */
[----:B------:R-:W-:Y:S01]  /*aa20*/  F2FP.F16.E5M2.UNPACK_B R111, R150 ;  /* 0x00000096ff6f723e */ /* 0x000fe200020004ff */
[--C-:B------:R-:W-:Y:S01]  /*aa30*/  HADD2.F32 R102, -RZ, R4.reuse.H0_H0 ;  /* 0x20000004ff667230 */ /* 0x100fe20000004100 */
[----:B------:R-:W-:Y:S01]  /*aa40*/  F2FP.F16.E5M2.UNPACK_B R115, R151 ;  /* 0x00000097ff73723e */ /* 0x000fe200020004ff */
[----:B------:R-:W-:Y:S01]  /*aa50*/  HADD2.F32 R103, -RZ, R4.H1_H1 ;  /* 0x30000004ff677230 */ /* 0x000fe20000004100 */
[----:B------:R-:W-:Y:S01]  /*aa60*/  F2FP.F16.E5M2.UNPACK_B R119, R152 ;  /* 0x00000098ff77723e */ /* 0x000fe200020004ff */
[----:B------:R-:W1:Y:S01]  /*aa70*/  LDTM.x64 R4, tmem[UR4+0xc0] ;  /* 0x0000c004000479ee */ /* 0x000e620008340000 */
[--C-:B------:R-:W-:Y:S01]  /*aa80*/  HADD2.F32 R0, -RZ, R2.reuse.H0_H0 ;  /* 0x20000002ff007230 */ /* 0x100fe20000004100 */
[----:B------:R-:W-:Y:S01]  /*aa90*/  NOP ;  /* 0x0000000000007918 */ /* 0x000fe20000000000 */
[----:B-1----:R1:W-:Y:S01]  /*aaa0*/  SYNCS.ARRIVE.TRANS64.RED.A1T0 RZ, [R163+URZ], RZ ;  /* 0x000000ffa3ff79a7 */ /* 0x0023e200081004ff */
[----:B------:R-:W-:Y:S01]  /*aab0*/  HADD2.F32 R2, -RZ, R2.H1_H1 ;  /* 0x30000002ff027230 */ /* 0x000fe20000004100 */
[----:B------:R-:W-:Y:S01]  /*aac0*/  F2FP.F16.E5M2.UNPACK_B R123, R153 ;  /* 0x00000099ff7b723e */ /* 0x000fe200020004ff */
[----:B------:R-:W-:Y:S01]  /*aad0*/  HADD2.F32 R78, -RZ, R141.H1_H1 ;  /* 0x3000008dff4e7230 */ /* 0x000fe20000004100 */
[----:B------:R-:W-:Y:S01]  /*aae0*/  F2FP.F16.E5M2.UNPACK_B R127, R154 ;  /* 0x0000009aff7f723e */ /* 0x000fe200020004ff */
[--C-:B------:R-:W-:Y:S01]  /*aaf0*/  HADD2.F32 R106, -RZ, R107.reuse.H0_H0 ;  /* 0x2000006bff6a7230 */ /* 0x100fe20000004100 */
[----:B------:R-:W-:Y:S01]  /*ab00*/  F2FP.F16.E5M2.UNPACK_B R130, R155 ;  /* 0x0000009bff82723e */ /* 0x000fe200020004ff */
[----:B------:R-:W-:Y:S01]  /*ab10*/  HADD2.F32 R107, -RZ, R107.H1_H1 ;  /* 0x3000006bff6b7230 */ /* 0x000fe20000004100 */
[----:B------:R-:W-:Y:S01]  /*ab20*/  F2FP.F16.E5M2.UNPACK_B R144, R144.H1 ;  /* 0x00000090ff90723e */ /* 0x000fe200030004ff */
        /* <DEDUP_REMOVED lines=12> */
[C---:B------:R-:W-:Y:S01]  /*abf0*/  FMUL R4, R70.reuse, R4 ;  /* 0x0000000446047220 */ /* 0x040fe20000400000 */
[C---:B------:R-:W-:Y:S01]  /*ac00*/  FMUL R5, R70.reuse, R5 ;  /* 0x0000000546057220 */ /* 0x040fe20000400000 */
[--C-:B------:R-:W-:Y:S02]  /*ac10*/  HADD2.F32 R3, -RZ, R140.reuse.H0_H0 ;  /* 0x2000008cff037230 */ /* 0x100fe40000004100 */
        /* <DEDUP_REMOVED lines=9> */
[----:B------:R-:W-:Y:S02]  /*acb0*/  HADD2.F32 R122, -RZ, R123.H0_H0 ;  /* 0x2000007bff7a7230 */ /* 0x000fe40000004100 */
[C---:B------:R-:W-:Y:S01]  /*acc0*/  FMUL R6, R70.reuse, R6 ;  /* 0x0000000646067220 */ /* 0x040fe20000400000 */
[----:B------:R-:W-:Y:S02]  /*acd0*/  HADD2.F32 R72, -RZ, R140.H1_H1 ;  /* 0x3000008cff487230 */ /* 0x000fe40000004100 */
[C---:B------:R-:W-:Y:S01]  /*ace0*/  FMUL R7, R70.reuse, R7 ;  /* 0x0000000746077220 */ /* 0x040fe20000400000 */
[----:B------:R-:W-:Y:S02]  /*acf0*/  HADD2.F32 R75, -RZ, R141.H0_H0 ;  /* 0x2000008dff4b7230 */ /* 0x000fe40000004100 */
[C---:B------:R-:W-:Y:S01]  /*ad00*/  FFMA R6, R73.reuse, R3, R6 ;  /* 0x0000000349067223 */ /* 0x040fe20000000006 */
[----:B------:R-:W-:Y:S02]  /*ad10*/  HADD2.F32 R123, -RZ, R123.H1_H1 ;  /* 0x3000007bff7b7230 */ /* 0x000fe40000004100 */
[C---:B------:R-:W-:Y:S01]  /*ad20*/  FFMA R7, R73.reuse, R72, R7 ;  /* 0x0000004849077223 */ /* 0x040fe20000000007 */
[C---:B------:R-:W-:Y:S01]  /*ad30*/  FFMA R8, R73.reuse, R74, R8 ;  /* 0x0000004a49087223 */ /* 0x040fe20000000008 */
[----:B------:R-:W-:Y:S01]  /*ad40*/  FFMA R9, R73, R76, R9 ;  /* 0x0000004c49097223 */ /* 0x000fe20000000009 */
[--C-:B------:R-:W-:Y:S02]  /*ad50*/  HADD2.F32 R126, -RZ, R127.reuse.H0_H0 ;  /* 0x2000007fff7e7230 */ /* 0x100fe40000004100 */
[C---:B------:R-:W-:Y:S01]  /*ad60*/  FMUL R10, R70.reuse, R10 ;  /* 0x0000000a460a7220 */ /* 0x040fe20000400000 */
[----:B------:R-:W-:Y:S01]  /*ad70*/  F2FP.SATFINITE.E5M2.F32.PACK_AB_MERGE_C R76, R7, R6, RZ ;  /* 0x00000006074c723e */ /* 0x000fe200048060ff */
[C---:B------:R-:W-:Y:S01]  /*ad80*/  FMUL R7, R70.reuse, R20 ;  /* 0x0000001446077220 */ /* 0x040fe20000400000 */
[----:B------:R-:W-:Y:S02]  /*ad90*/  HADD2.F32 R127, -RZ, R127.H1_H1 ;  /* 0x3000007fff7f7230 */ /* 0x000fe40000004100 */
[C---:B------:R-:W-:Y:S01]  /*ada0*/  FFMA R10, R73.reuse, R75, R10 ;  /* 0x0000004b490a7223 */ /* 0x040fe2000000000a */
[----:B------:R-:W-:Y:S02]  /*adb0*/  HADD2.F32 R72, -RZ, R130.H0_H0 ;  /* 0x20000082ff487230 */ /* 0x000fe40000004100 */
[C---:B------:R-:W-:Y:S01]  /*adc0*/  FMUL R11, R70.reuse, R11 ;  /* 0x0000000b460b7220 */ /* 0x040fe20000400000 */
[--C-:B------:R-:W-:Y:S02]  /*add0*/  HADD2.F32 R79, -RZ, R142.reuse.H0_H0 ;  /* 0x2000008eff4f7230 */ /* 0x100fe40000004100 */
[C---:B------:R-:W-:Y:S01]  /*ade0*/  FMUL R14, R70.reuse, R14 ;  /* 0x0000000e460e7220 */ /* 0x040fe20000400000 */
[----:B------:R-:W-:Y:S02]  /*adf0*/  HADD2.F32 R82, -RZ, R142.H1_H1 ;  /* 0x3000008eff527230 */ /* 0x000fe40000004100 */
[C---:B------:R-:W-:Y:S01]  /*ae00*/  FFMA R11, R73.reuse, R78, R11 ;  /* 0x0000004e490b7223 */ /* 0x040fe2000000000b */
[C---:B------:R-:W-:Y:S01]  /*ae10*/  FFMA R12, R73.reuse, R77, R12 ;  /* 0x0000004d490c7223 */ /* 0x040fe2000000000c */
[C---:B------:R-:W-:Y:S01]  /*ae20*/  FFMA R13, R73.reuse, R80, R13 ;  /* 0x00000050490d7223 */ /* 0x040fe2000000000d */
[----:B------:R-:W-:Y:S01]  /*ae30*/  FFMA R14, R73, R79, R14 ;  /* 0x0000004f490e7223 */ /* 0x000fe2000000000e */
[----:B------:R-:W-:Y:S01]  /*ae40*/  HADD2.F32 R75, -RZ, R130.H1_H1 ;  /* 0x30000082ff4b7230 */ /* 0x000fe20000004100 */
[----:B------:R-:W-:Y:S01]  /*ae50*/  F2FP.SATFINITE.E5M2.F32.PACK_AB_MERGE_C R78, R11, R10, RZ ;  /* 0x0000000a0b4e723e */ /* 0x000fe200048060ff */
[C---:B------:R-:W-:Y:S01]  /*ae60*/  FMUL R10, R70.reuse, R21 ;  /* 0x00000015460a7220 */ /* 0x040fe20000400000 */
[C---:B------:R-:W-:Y:S01]  /*ae70*/  FMUL R21, R70.reuse, R28 ;  /* 0x0000001c46157220 */ /* 0x040fe20000400000 */
        /* <DEDUP_REMOVED lines=8> */
[C---:B------:R-:W-:Y:S01]  /*af00*/  FMUL R18, R70.reuse, R25 ;  /* 0x0000001946127220 */ /* 0x040fe20000400000 */
[----:B------:R-:W-:Y:S01]  /*af10*/  F2FP.SATFINITE.E5M2.F32.PACK_AB_MERGE_C R14, R15, R14, RZ ;  /* 0x0000000e0f0e723e */ /* 0x000fe200048060ff */
        /* <DEDUP_REMOVED lines=8> */
[C---:B------:R-:W-:Y:S01]  /*afa0*/  FFMA R11, R73.reuse, R88, R11 ;  /* 0x00000058490b7223 */ /* 0x040fe2000000000b */
[----:B------:R-:W-:Y:S01]  /*afb0*/  FMUL R22, R70, R29 ;  /* 0x0000001d46167220 */ /* 0x000fe20000400000 */
        /* <DEDUP_REMOVED lines=13> */
[----:B------:R-:W-:Y:S01]  /*b090*/  FMUL R20, R70, R27 ;  /* 0x0000001b46147220 */ /* 0x000fe20000400000 */
[--C-:B------:R-:W-:Y:S01]  /*b0a0*/  HADD2.F32 R96, -RZ, R146.reuse.H0_H0 ;  /* 0x20000092ff607230 */ /* 0x100fe20000004100 */
[----:B------:R-:W-:Y:S01]  /*b0b0*/  F2FP.SATFINITE.E5M2.F32.PACK_AB_MERGE_C R16, R10, R7, R16 ;  /* 0x000000070a10723e */ /* 0x000fe20004806010 */
[----:B------:R-:W-:Y:S02]  /*b0c0*/  HADD2.F32 R97, -RZ, R146.H1_H1 ;  /* 0x30000092ff617230 */ /* 0x000fe40000004100 */
        /* <DEDUP_REMOVED lines=28> */
[----:B------:R-:W-:Y:S01]  /*b290*/  F2FP.F16.E5M2.UNPACK_B R151, R151.H1 ;  /* 0x00000097ff97723e */ /* 0x000fe200030004ff */
[----:B------:R-:W-:Y:S01]  /*b2a0*/  FMUL R38, R70, R45 ;  /* 0x0000002d46267220 */ /* 0x000fe20000400000 */
[----:B------:R-:W-:Y:S01]  /*b2b0*/  F2FP.SATFINITE.E5M2.F32.PACK_AB_MERGE_C R19, R28, R27, RZ ;  /* 0x0000001b1c13723e */ /* 0x000fe200048060ff */
[----:B------:R-:W-:Y:S01]  /*b2c0*/  FFMA R31, R73, R104, R31 ;  /* 0x00000068491f7223 */ /* 0x000fe2000000001f */
[C---:B------:R-:W-:Y:S01]  /*b2d0*/  FMUL R45, R70.reuse, R52 ;  /* 0x00000034462d7220 */ /* 0x040fe20000400000 */
[C---:B------:R-:W-:Y:S01]  /*b2e0*/  FMUL R52, R70.reuse, R59 ;  /* 0x0000003b46347220 */ /* 0x040fe20000400000 */
[----:B------:R-:W-:Y:S01]  /*b2f0*/  F2FP.F16.E5M2.UNPACK_B R152, R152.H1 ;  /* 0x00000098ff98723e */ /* 0x000fe200030004ff */
[C---:B------:R-:W-:Y:S01]  /*b300*/  FMUL R59, R70.reuse, R66 ;  /* 0x00000042463b7220 */ /* 0x040fe20000400000 */
[----:B------:R-:W-:Y:S01]  /*b310*/  F2FP.SATFINITE.E5M2.F32.PACK_AB_MERGE_C R66, R13, R12, R14 ;  /* 0x0000000c0d42723e */ /* 0x000fe2000480600e */
        /* <DEDUP_REMOVED lines=11> */
[C---:B------:R-:W-:Y:S01]  /*b3d0*/  FFMA R35, R73.reuse, R108, R35 ;  /* 0x0000006c49237223 */ /* 0x040fe20000000023 */
[C---:B------:R-:W-:Y:S01]  /*b3e0*/  FMUL R36, R70.reuse, R43 ;  /* 0x0000002b46247220 */ /* 0x040fe20000400000 */
[--C-:B------:R-:W-:Y:S02]  /*b3f0*/  HADD2.F32 R112, -RZ, R150.reuse.H0_H0 ;  /* 0x20000096ff707230 */ /* 0x100fe40000004100 */
[C---:B------:R-:W-:Y:S01]  /*b400*/  FMUL R39, R70.reuse, R46 ;  /* 0x0000002e46277220 */ /* 0x040fe20000400000 */
        /* <DEDUP_REMOVED lines=13> */
[C---:B------:R-:W-:Y:S01]  /*b4e0*/  FMUL R46, R70.reuse, R53 ;  /* 0x00000035462e7220 */ /* 0x040fe20000400000 */
[--C-:B------:R-:W-:Y:S02]  /*b4f0*/  HADD2.F32 R120, -RZ, R152.reuse.H0_H0 ;  /* 0x20000098ff787230 */ /* 0x100fe40000004100 */
[C---:B------:R-:W-:Y:S01]  /*b500*/  FMUL R50, R70.reuse, R57 ;  /* 0x0000003946327220 */ /* 0x040fe20000400000 */
[C---:B------:R-:W-:Y:S01]  /*b510*/  FMUL R51, R70.reuse, R58 ;  /* 0x0000003a46337220 */ /* 0x040fe20000400000 */
[C---:B------:R-:W-:Y:S01]  /*b520*/  FMUL R53, R70.reuse, R60 ;  /* 0x0000003c46357220 */ /* 0x040fe20000400000 */
[C---:B------:R-:W-:Y:S01]  /*b530*/  FFMA R43, R73.reuse, R116, R43 ;  /* 0x00000074492b7223 */ /* 0x040fe2000000002b */
[----:B------:R-:W-:Y:S02]  /*b540*/  HADD2.F32 R121, -RZ, R152.H1_H1 ;  /* 0x30000098ff797230 */ /* 0x000fe40000004100 */
[C---:B------:R-:W-:Y:S01]  /*b550*/  FMUL R47, R70.reuse, R54 ;  /* 0x00000036462f7220 */ /* 0x040fe20000400000 */
[C---:B------:R-:W-:Y:S01]  /*b560*/  FMUL R57, R70.reuse, R64 ;  /* 0x0000004046397220 */ /* 0x040fe20000400000 */
[C---:B------:R-:W-:Y:S01]  /*b570*/  FMUL R58, R70.reuse, R65 ;  /* 0x00000041463a7220 */ /* 0x040fe20000400000 */
[C---:B------:R-:W-:Y:S01]  /*b580*/  FMUL R60, R70.reuse, R67 ;  /* 0x00000043463c7220 */ /* 0x040fe20000400000 */
[----:B------:R-:W-:Y:S01]  /*b590*/  FFMA R44, R73, R117, R44 ;  /* 0x00000075492c7223 */ /* 0x000fe2000000002c */
[C---:B------:R-:W-:Y:S01]  /*b5a0*/  FMUL R48, R70.reuse, R55 ;  /* 0x0000003746307220 */ /* 0x040fe20000400000 */
[----:B------:R-:W-:Y:S01]  /*b5b0*/  F2FP.SATFINITE.E5M2.F32.PACK_AB_MERGE_C R64, R5, R4, R76 ;  /* 0x000000040540723e */ /* 0x000fe2000480604c */
[----:B------:R-:W-:Y:S01]  /*b5c0*/  FFMA R45, R73, R118, R45 ;  /* 0x00000076492d7223 */ /* 0x000fe2000000002d */
[----:B------:R-:W-:Y:S01]  /*b5d0*/  F2FP.SATFINITE.E5M2.F32.PACK_AB_MERGE_C R65, R9, R8, R78 ;  /* 0x000000080941723e */ /* 0x000fe2000480604e */
[----:B------:R-:W-:Y:S01]  /*b5e0*/  FMUL R49, R70, R56 ;  /* 0x0000003846317220 */ /* 0x000fe20000400000 */
[----:B------:R-:W-:Y:S01]  /*b5f0*/  F2FP.SATFINITE.E5M2.F32.PACK_AB_MERGE_C R67, R2, R0, R3 ;  /* 0x000000000243723e */ /* 0x000fe20004806003 */
[C---:B------:R-:W-:Y:S01]  /*b600*/  FFMA R46, R73.reuse, R119, R46 ;  /* 0x00000077492e7223 */ /* 0x040fe2000000002e */
[----:B------:R-:W-:Y:S01]  /*b610*/  F2FP.F16.E5M2.UNPACK_B R154, R154.H1 ;  /* 0x0000009aff9a723e */ /* 0x000fe200030004ff */
[--C-:B------:R-:W-:Y:S02]  /*b620*/  HADD2.F32 R124, -RZ, R153.reuse.H0_H0 ;  /* 0x20000099ff7c7230 */ /* 0x100fe40000004100 */
[C---:B------:R-:W-:Y:S01]  /*b630*/  FFMA R47, R73.reuse, R120, R47 ;  /* 0x00000078492f7223 */ /* 0x040fe2000000002f */
[----:B------:R1:W-:Y:S01]  /*b640*/  STS.128 [R137+UR44+0xa200], R64 ;  /* 0x00a2004089007988 */ /* 0x0003e20008000c2c */
[----:B------:R-:W-:Y:S02]  /*b650*/  HADD2.F32 R125, -RZ, R153.H1_H1 ;  /* 0x30000099ff7d7230 */ /* 0x000fe40000004100 */
[C---:B------:R-:W-:Y:S01]  /*b660*/  FFMA R48, R73.reuse, R121, R48 ;  /* 0x0000007949307223 */ /* 0x040fe20000000030 */
[C---:B------:R-:W-:Y:S01]  /*b670*/  FFMA R49, R73.reuse, R122, R49 ;  /* 0x0000007a49317223 */ /* 0x040fe20000000031 */
[----:B------:R-:W-:Y:S01]  /*b680*/  F2FP.F16.E5M2.UNPACK_B R155, R155.H1 ;  /* 0x0000009bff9b723e */ /* 0x000fe200030004ff */
[C---:B------:R-:W-:Y:S01]  /*b690*/  FFMA R50, R73.reuse, R123, R50 ;  /* 0x0000007b49327223 */ /* 0x040fe20000000032 */
[----:B------:R-:W-:Y:S01]  /*b6a0*/  FMUL R54, R70, R61 ;  /* 0x0000003d46367220 */ /* 0x000fe20000400000 */
[--C-:B------:R-:W-:Y:S01]  /*b6b0*/  HADD2.F32 R128, -RZ, R154.reuse.H0_H0 ;  /* 0x2000009aff807230 */ /* 0x100fe20000004100 */
[----:B------:R1:W-:Y:S01]  /*b6c0*/  STS.128 [R178+0xa010], R16 ;  /* 0x00a01010b2007388 */ /* 0x0003e20000000c00 */
[----:B------:R-:W-:Y:S01]  /*b6d0*/  F2FP.SATFINITE.E5M2.F32.PACK_AB_MERGE_C R35, R36, R35, RZ ;  /* 0x000000232423723e */ /* 0x000fe200048060ff */
[C---:B------:R-:W-:Y:S01]  /*b6e0*/  FFMA R51, R73.reuse, R124, R51 ;  /* 0x0000007c49337223 */ /* 0x040fe20000000033 */
[----:B------:R-:W-:Y:S01]  /*b6f0*/  F2FP.SATFINITE.E5M2.F32.PACK_AB_MERGE_C R39, R40, R39, RZ ;  /* 0x000000272827723e */ /* 0x000fe200048060ff */
[----:B------:R-:W-:Y:S02]  /*b700*/  HADD2.F32 R129, -RZ, R154.H1_H1 ;  /* 0x3000009aff817230 */ /* 0x000fe40000004100 */
[C---:B------:R-:W-:Y:S01]  /*b710*/  FMUL R55, R70.reuse, R62 ;  /* 0x0000003e46377220 */ /* 0x040fe20000400000 */
[C---:B------:R-:W-:Y:S01]  /*b720*/  FFMA R52, R73.reuse, R125, R52 ;  /* 0x0000007d49347223 */ /* 0x040fe20000000034 */
[----:B------:R-:W-:Y:S01]  /*b730*/  FMUL R56, R70, R63 ;  /* 0x0000003f46387220 */ /* 0x000fe20000400000 */
[C---:B------:R-:W-:Y:S01]  /*b740*/  FFMA R53, R73.reuse, R126, R53 ;  /* 0x0000007e49357223 */ /* 0x040fe20000000035 */
[C---:B------:R-:W-:Y:S01]  /*b750*/  FFMA R54, R73.reuse, R127, R54 ;  /* 0x0000007f49367223 */ /* 0x040fe20000000036 */
[--C-:B------:R-:W-:Y:S02]  /*b760*/  HADD2.F32 R74, -RZ, R155.reuse.H0_H0 ;  /* 0x2000009bff4a7230 */ /* 0x100fe40000004100 */
[C---:B------:R-:W-:Y:S01]  /*b770*/  FFMA R55, R73.reuse, R128, R55 ;  /* 0x0000008049377223 */ /* 0x040fe20000000037 */
[----:B------:R-:W-:Y:S02]  /*b780*/  HADD2.F32 R131, -RZ, R155.H1_H1 ;  /* 0x3000009bff837230 */ /* 0x000fe40000004100 */
[C---:B------:R-:W-:Y:S01]  /*b790*/  FFMA R56, R73.reuse, R129, R56 ;  /* 0x0000008149387223 */ /* 0x040fe20000000038 */
[----:B------:R-:W-:Y:S01]  /*b7a0*/  F2FP.SATFINITE.E5M2.F32.PACK_AB_MERGE_C R43, R44, R43, RZ ;  /* 0x0000002b2c2b723e */ /* 0x000fe200048060ff */
[C---:B------:R-:W-:Y:S01]  /*b7b0*/  FFMA R57, R73.reuse, R72, R57 ;  /* 0x0000004849397223 */ /* 0x040fe20000000039 */
[C---:B------:R-:W-:Y:S01]  /*b7c0*/  FFMA R58, R73.reuse, R75, R58 ;  /* 0x0000004b493a7223 */ /* 0x040fe2000000003a */
[C---:B------:R-:W-:Y:S01]  /*b7d0*/  FFMA R59, R73.reuse, R74, R59 ;  /* 0x0000004a493b7223 */ /* 0x040fe2000000003b */
[----:B------:R-:W-:Y:S01]  /*b7e0*/  F2FP.SATFINITE.E5M2.F32.PACK_AB_MERGE_C R33, R34, R33, R35 ;  /* 0x000000212221723e */ /* 0x000fe20004806023 */
[----:B------:R-:W-:Y:S01]  /*b7f0*/  FFMA R60, R73, R131, R60 ;  /* 0x00000083493c7223 */ /* 0x000fe2000000003c */
[----:B------:R-:W-:Y:S02]  /*b800*/  F2FP.SATFINITE.E5M2.F32.PACK_AB_MERGE_C R32, R30, R29, R32 ;  /* 0x0000001d1e20723e */ /* 0x000fe40004806020 */
        /* <DEDUP_REMOVED lines=11> */
[----:B------:R-:W-:Y:S03]  /*b8c0*/  IADD3 R68, PT, PT, R68, 0x1, RZ ;  /* 0x0000000144447810 */ /* 0x000fe60007ffe0ff */
        /* <DEDUP_REMOVED lines=18> */
.L_x_141:
[----:B------:R-:W-:Y:S05]  /*b9f0*/  BSYNC.RECONVERGENT B0 ;  /* 0x0000000000007941 */ /* 0x000fea0003800200 */
.L_x_140:
[----:B------:R-:W-:Y:S01]  /*ba00*/  R2UR UR5, R160 ;  /* 0x00000000a00572ca */ /* 0x000fe200000e0000 */
[----:B------:R-:W-:Y:S01]  /*ba10*/  BAR.SYNC.DEFER_BLOCKING 0x1, 0x80 ;  /* 0x0042000000007b1d */ /* 0x000fe20000010000 */
[----:B------:R-:W-:Y:S01]  /*ba20*/  R2UR UR4, R161 ;  /* 0x00000000a10472ca */ /* 0x000fe200000e0000 */
[----:B------:R-:W-:Y:S01]  /*ba30*/  UISETP.NE.AND UP0, UPT, UR46, URZ, UPT ;  /* 0x000000ff2e00728c */ /* 0x000fe2000bf05270 */
[----:B------:R-:W-:Y:S02]  /*ba40*/  ISETP.NE.AND P0, PT, R164, 0x2, PT ;  /* 0x00000002a400780c */ /* 0x000fe40003f05270 */
[----:B------:R-:W-:Y:S02]  /*ba50*/  ISETP.NE.AND P1, PT, R68, 0x2, PT ;  /* 0x000000024400780c */ /* 0x000fe40003f25270 */
[----:B------:R-:W-:Y:S02]  /*ba60*/  SEL R0, RZ, 0x1, P0 ;  /* 0x00000001ff007807 */ /* 0x000fe40000000000 */
[----:B------:R-:W-:Y:S02]  /*ba70*/  SEL R3, RZ, 0x1, P1 ;  /* 0x00000001ff037807 */ /* 0x000fe40000800000 */
[----:B------:R-:W-:Y:S01]  /*ba80*/  LOP3.LUT R169, R169, R0, RZ, 0x3c, !PT ;  /* 0x00000000a9a97212 */ /* 0x000fe200078e3cff */
[----:B------:R-:W-:Y:S01]  /*ba90*/  UIADD3 UR20, UPT, UPT, UR37, UR5, URZ ;  /* 0x0000000525147290 */ /* 0x000fe2000fffe0ff */
[----:B------:R-:W-:Y:S01]  /*baa0*/  LOP3.LUT R170, R170, R3, RZ, 0x3c, !PT ;  /* 0x00000003aaaa7212 */ /* 0x000fe200078e3cff */
[----:B------:R-:W-:Y:S01]  /*bab0*/  UIADD3 UR16, UPT, UPT, UR38, UR4, URZ ;  /* 0x0000000426107290 */ /* 0x000fe2000fffe0ff */
[----:B------:R-:W-:Y:S02]  /*bac0*/  SEL R164, R164, RZ, P0 ;  /* 0x000000ffa4a47207 */ /* 0x000fe40000000000 */
[----:B------:R-:W-:Y:S01]  /*bad0*/  SEL R68, R68, RZ, P1 ;  /* 0x000000ff44447207 */ /* 0x000fe20000800000 */
[----:B------:R-:W-:Y:S01]  /*bae0*/  UMOV UR36, UR59 ;  /* 0x0000003b00247c82 */ /* 0x000fe20008000000 */
[----:B------:R-:W-:Y:S07]  /*baf0*/  BRA.U UP0, `(.L_x_142) ;  /* 0xffffff9900787547 */ /* 0x000fee000b83ffff */
[----:B------:R-:W-:Y:S05]  /*bb00*/  EXIT ;  /* 0x000000000000794d */ /* 0x000fea0003800000 */
.L_x_24:
[----:B--2---:R2:W3:Y:S02]  /*bb10*/  SYNCS.PHASECHK.TRANS64.TRYWAIT P0, [R3+URZ+0xd0], R2 ;  /* 0x0000d002030075a7 */ /* 0x0044e400080011ff */
[----:B---3--:R-:W-:Y:S05]  /*bb20*/  @!P0 NANOSLEEP.SYNCS 0x989680 ;  /* 0x009896800000895d */ /* 0x008fea0003900000 */
[----:B------:R-:W3:Y:S02]  /*bb30*/  @!P0 SYNCS.PHASECHK.TRANS64 P0, [R3+URZ+0xd0], R2 ;  /* 0x0000d002030085a7 */ /* 0x000ee400080010ff */
[----:B---3--:R-:W-:Y:S05]  /*bb40*/  @!P0 BRA `(.L_x_24) ;  /* 0xfffffffc00f08947 */ /* 0x008fea000383ffff */
[----:B------:R-:W-:Y:S05]  /*bb50*/  BRA `(.L_x_143) ;  /* 0xffffff5c00a07947 */ /* 0x000fea000383ffff */
.L_x_27:
[----:B-1----:R-:W-:-:S07]  /*bb60*/  MOV R0, UR33 ;  /* 0x0000002100007c02 */ /* 0x002fce0008000f00 */
.L_x_144:
[----:B-1----:R1:W2:Y:S02]  /*bb70*/  SYNCS.PHASECHK.TRANS64.TRYWAIT P0, [R0+URZ+0x18], R3 ;  /* 0x00001803000075a7 */ /* 0x0022a400080011ff */
[----:B--2---:R-:W-:Y:S05]  /*bb80*/  @!P0 NANOSLEEP.SYNCS 0x989680 ;  /* 0x009896800000895d */ /* 0x004fea0003900000 */
[----:B------:R-:W2:Y:S02]  /*bb90*/  @!P0 SYNCS.PHASECHK.TRANS64 P0, [R0+URZ+0x18], R3 ;  /* 0x00001803000085a7 */ /* 0x000ea400080010ff */
[----:B--2---:R-:W-:Y:S05]  /*bba0*/  @!P0 BRA `(.L_x_144) ;  /* 0xfffffffc00f08947 */ /* 0x004fea000383ffff */
[----:B------:R-:W-:Y:S05]  /*bbb0*/  BRA `(.L_x_26) ;  /* 0xffffff5c00f87947 */ /* 0x000fea000383ffff */
.L_x_34:
[----:B-1----:R-:W-:-:S07]  /*bbc0*/  MOV R0, UR17 ;  /* 0x0000001100007c02 */ /* 0x002fce0008000f00 */
.L_x_145:
[----:B-1----:R1:W2:Y:S02]  /*bbd0*/  SYNCS.PHASECHK.TRANS64.TRYWAIT P0, [R0+URZ+0x18], R3 ;  /* 0x00001803000075a7 */ /* 0x0022a400080011ff */
[----:B--2---:R-:W-:Y:S05]  /*bbe0*/  @!P0 NANOSLEEP.SYNCS 0x989680 ;  /* 0x009896800000895d */ /* 0x004fea0003900000 */
[----:B------:R-:W2:Y:S02]  /*bbf0*/  @!P0 SYNCS.PHASECHK.TRANS64 P0, [R0+URZ+0x18], R3 ;  /* 0x00001803000085a7 */ /* 0x000ea400080010ff */
[----:B--2---:R-:W-:Y:S05]  /*bc00*/  @!P0 BRA `(.L_x_145) ;  /* 0xfffffffc00f08947 */ /* 0x004fea000383ffff */
[----:B------:R-:W-:Y:S05]  /*bc10*/  BRA `(.L_x_33) ;  /* 0xffffff6000b87947 */ /* 0x000fea000383ffff */
.L_x_39:
[----:B-1----:R1:W2:Y:S02]  /*bc20*/  SYNCS.PHASECHK.TRANS64.TRYWAIT P0, [R3+URZ+0x80], R0 ;  /* 0x00008000030075a7 */ /* 0x0022a400080011ff */
[----:B--2---:R-:W-:Y:S05]  /*bc30*/  @!P0 NANOSLEEP.SYNCS 0x989680 ;  /* 0x009896800000895d */ /* 0x004fea0003900000 */
[----:B------:R-:W2:Y:S02]  /*bc40*/  @!P0 SYNCS.PHASECHK.TRANS64 P0, [R3+URZ+0x80], R0 ;  /* 0x00008000030085a7 */ /* 0x000ea400080010ff */
[----:B--2---:R-:W-:Y:S05]  /*bc50*/  @!P0 BRA `(.L_x_39) ;  /* 0xfffffffc00f08947 */ /* 0x004fea000383ffff */
[----:B------:R-:W-:Y:S05]  /*bc60*/  BRA `(.L_x_146) ;  /* 0xffffff6400607947 */ /* 0x000fea000383ffff */
.L_x_43:
[----:B-1----:R-:W-:-:S07]  /*bc70*/  MOV R0, UR4 ;  /* 0x0000000400007c02 */ /* 0x002fce0008000f00 */
.L_x_147:
[----:B-1----:R1:W2:Y:S02]  /*bc80*/  SYNCS.PHASECHK.TRANS64.TRYWAIT P0, [R0+URZ], R3 ;  /* 0x00000003000075a7 */ /* 0x0022a400080011ff */
[----:B--2---:R-:W-:Y:S05]  /*bc90*/  @!P0 NANOSLEEP.SYNCS 0x989680 ;  /* 0x009896800000895d */ /* 0x004fea0003900000 */
[----:B------:R-:W2:Y:S02]  /*bca0*/  @!P0 SYNCS.PHASECHK.TRANS64 P0, [R0+URZ], R3 ;  /* 0x00000003000085a7 */ /* 0x000ea400080010ff */
[----:B--2---:R-:W-:Y:S05]  /*bcb0*/  @!P0 BRA `(.L_x_147) ;  /* 0xfffffffc00f08947 */ /* 0x004fea000383ffff */
[----:B------:R-:W-:Y:S05]  /*bcc0*/  BRA `(.L_x_148) ;  /* 0xffffff6c000c7947 */ /* 0x000fea000383ffff */
.L_x_44:
[----:B------:R-:W-:-:S07]  /*bcd0*/  MOV R0, UR5 ;  /* 0x0000000500007c02 */ /* 0x000fce0008000f00 */
.L_x_149:
[----:B-1----:R1:W2:Y:S02]  /*bce0*/  SYNCS.PHASECHK.TRANS64.TRYWAIT P0, [R0+URZ], R3 ;  /* 0x00000003000075a7 */ /* 0x0022a400080011ff */
[----:B--2---:R-:W-:Y:S05]  /*bcf0*/  @!P0 NANOSLEEP.SYNCS 0x989680 ;  /* 0x009896800000895d */ /* 0x004fea0003900000 */
[----:B------:R-:W2:Y:S02]  /*bd00*/  @!P0 SYNCS.PHASECHK.TRANS64 P0, [R0+URZ], R3 ;  /* 0x00000003000085a7 */ /* 0x000ea400080010ff */
[----:B--2---:R-:W-:Y:S05]  /*bd10*/  @!P0 BRA `(.L_x_149) ;  /* 0xfffffffc00f08947 */ /* 0x004fea000383ffff */
[----:B------:R-:W-:Y:S05]  /*bd20*/  BRA `(.L_x_150) ;  /* 0xffffff6c00187947 */ /* 0x000fea000383ffff */
.L_x_47:
[----:B-1----:R1:W2:Y:S02]  /*bd30*/  SYNCS.PHASECHK.TRANS64.TRYWAIT P0, [R0+URZ+0xc0], R5 ;  /* 0x0000c005000075a7 */ /* 0x0022a400080011ff */
[----:B--2---:R-:W-:Y:S05]  /*bd40*/  @!P0 NANOSLEEP.SYNCS 0x989680 ;  /* 0x009896800000895d */ /* 0x004fea0003900000 */
[----:B------:R-:W2:Y:S02]  /*bd50*/  @!P0 SYNCS.PHASECHK.TRANS64 P0, [R0+URZ+0xc0], R5 ;  /* 0x0000c005000085a7 */ /* 0x000ea400080010ff */
[----:B--2---:R-:W-:Y:S05]  /*bd60*/  @!P0 BRA `(.L_x_47) ;  /* 0xfffffffc00f08947 */ /* 0x004fea000383ffff */
[----:B------:R-:W-:Y:S05]  /*bd70*/  BRA `(.L_x_151) ;  /* 0xffffff6c00747947 */ /* 0x000fea000383ffff */
.L_x_48:
[----:B------:R-:W-:-:S07]  /*bd80*/  MOV R0, UR4 ;  /* 0x0000000400007c02 */ /* 0x000fce0008000f00 */
.L_x_152:
[----:B-1----:R1:W2:Y:S02]  /*bd90*/  SYNCS.PHASECHK.TRANS64.TRYWAIT P0, [R0+URZ+0x90], R7 ;  /* 0x00009007000075a7 */ /* 0x0022a400080011ff */
[----:B--2---:R-:W-:Y:S05]  /*bda0*/  @!P0 NANOSLEEP.SYNCS 0x989680 ;  /* 0x009896800000895d */ /* 0x004fea0003900000 */
[----:B------:R-:W2:Y:S02]  /*bdb0*/  @!P0 SYNCS.PHASECHK.TRANS64 P0, [R0+URZ+0x90], R7 ;  /* 0x00009007000085a7 */ /* 0x000ea400080010ff */
[----:B--2---:R-:W-:Y:S05]  /*bdc0*/  @!P0 BRA `(.L_x_152) ;  /* 0xfffffffc00f08947 */ /* 0x004fea000383ffff */
[----:B------:R-:W-:Y:S05]  /*bdd0*/  BRA `(.L_x_153) ;  /* 0xffffff6c00847947 */ /* 0x000fea000383ffff */
.L_x_49:
[----:B-1----:R1:W2:Y:S02]  /*bde0*/  SYNCS.PHASECHK.TRANS64.TRYWAIT P1, [R0+URZ+0x80], R5 ;  /* 0x00008005000075a7 */ /* 0x0022a400080211ff */
[----:B--2---:R-:W-:Y:S05]  /*bdf0*/  @!P1 NANOSLEEP.SYNCS 0x989680 ;  /* 0x009896800000995d */ /* 0x004fea0003900000 */
[----:B------:R-:W2:Y:S02]  /*be00*/  @!P1 SYNCS.PHASECHK.TRANS64 P1, [R0+URZ+0x80], R5 ;  /* 0x00008005000095a7 */ /* 0x000ea400080210ff */
[----:B--2---:R-:W-:Y:S05]  /*be10*/  @!P1 BRA `(.L_x_49) ;  /* 0xfffffffc00f09947 */ /* 0x004fea000383ffff */
[----:B------:R-:W-:Y:S05]  /*be20*/  BRA `(.L_x_154) ;  /* 0xffffff6c00b47947 */ /* 0x000fea000383ffff */
.L_x_52:
[----:B------:R-:W-:-:S07]  /*be30*/  MOV R0, UR4 ;  /* 0x0000000400007c02 */ /* 0x000fce0008000f00 */
.L_x_155:
[----:B-1----:R1:W2:Y:S02]  /*be40*/  SYNCS.PHASECHK.TRANS64.TRYWAIT P0, [R0+URZ+0x90], R3 ;  /* 0x00009003000075a7 */ /* 0x0022a400080011ff */
[----:B--2---:R-:W-:Y:S05]  /*be50*/  @!P0 NANOSLEEP.SYNCS 0x989680 ;  /* 0x009896800000895d */ /* 0x004fea0003900000 */
[----:B------:R-:W2:Y:S02]  /*be60*/  @!P0 SYNCS.PHASECHK.TRANS64 P0, [R0+URZ+0x90], R3 ;  /* 0x00009003000085a7 */ /* 0x000ea400080010ff */
[----:B--2---:R-:W-:Y:S05]  /*be70*/  @!P0 BRA `(.L_x_155) ;  /* 0xfffffffc00f08947 */ /* 0x004fea000383ffff */
[----:B------:R-:W-:Y:S05]  /*be80*/  BRA `(.L_x_51) ;  /* 0xffffff7000087947 */ /* 0x000fea000383ffff */
.L_x_61:
[----:B-1----:R-:W-:-:S04]  /*be90*/  MOV R5, UR5 ;  /* 0x0000000500057c02 */ /* 0x002fc80008000f00 */
[----:B------:R1:W2:Y:S03]  /*bea0*/  SYNCS.PHASECHK.TRANS64.TRYWAIT P0, [R5+URZ+0x8], R6 ;  /* 0x00000806050075a7 */ /* 0x0002a600080011ff */
[----:B--2---:R-:W-:Y:S05]  /*beb0*/  @!P0 NANOSLEEP.SYNCS 0x989680 ;  /* 0x009896800000895d */ /* 0x004fea0003900000 */
[----:B------:R-:W2:Y:S02]  /*bec0*/  @!P0 SYNCS.PHASECHK.TRANS64 P0, [R5+URZ+0x8], R6 ;  /* 0x00000806050085a7 */ /* 0x000ea400080010ff */
[----:B--2---:R-:W-:Y:S05]  /*bed0*/  @!P0 BRA `(.L_x_61) ;  /* 0xfffffffc00ec8947 */ /* 0x004fea000383ffff */
[----:B------:R-:W-:Y:S05]  /*bee0*/  BRA `(.L_x_60) ;  /* 0xffffff7000bc7947 */ /* 0x000fea000383ffff */
.L_x_63:
[----:B------:R-:W-:Y:S01]  /*bef0*/  BSSY B0, `(.L_x_156) ;  /* 0x0000006000007945 */ /* 0x000fe20003800000 */
[----:B------:R-:W-:-:S07]  /*bf00*/  MOV R15, 0xffffffff ;  /* 0xffffffff000f7802 */ /* 0x000fce0000000f00 */
[----:B-1---5:R-:W-:Y:S05]  /*bf10*/  WARPSYNC.COLLECTIVE R15, `(.L_x_157) ;  /* 0x000000000f0c7348 */ /* 0x022fea0003c00000 */
[----:B------:R-:W-:Y:S02]  /*bf20*/  ELECT P6, UR79, PT ;  /* 0x00000000004f782f */ /* 0x000fe400038c0000 */
[----:B------:R-:W-:Y:S01]  /*bf30*/  MOV R14, UR79 ;  /* 0x0000004f000e7c02 */ /* 0x000fe20008000f00 */
[----:B-1---5:R-:W-:Y:S10]  /*bf40*/  ENDCOLLECTIVE ;  /* 0x000000000000791b */ /* 0x022ff40003800000 */
.L_x_157:
[----:B------:R-:W-:Y:S05]  /*bf50*/  BSYNC B0 ;  /* 0x0000000000007941 */ /* 0x000fea0003800000 */
.L_x_156:
[----:B------:R-:W-:Y:S01]  /*bf60*/  PLOP3.LUT P0, PT, P6, PT, PT, 0x80, 0x8 ;  /* 0x000000000008781c */ /* 0x000fe2000370f070 */
[----:B------:R-:W-:-:S12]  /*bf70*/  BRA `(.L_x_158) ;  /* 0xffffff7000e87947 */ /* 0x000fd8000383ffff */
.L_x_65:
[----:B-1----:R-:W-:-:S04]  /*bf80*/  MOV R3, UR5 ;  /* 0x0000000500037c02 */ /* 0x002fc80008000f00 */
[----:B------:R1:W2:Y:S03]  /*bf90*/  SYNCS.PHASECHK.TRANS64.TRYWAIT P0, [R3+URZ+0x8], R4 ;  /* 0x00000804030075a7 */ /* 0x0002a600080011ff */
[----:B--2---:R-:W-:Y:S05]  /*bfa0*/  @!P0 NANOSLEEP.SYNCS 0x989680 ;  /* 0x009896800000895d */ /* 0x004fea0003900000 */
[----:B------:R-:W2:Y:S02]  /*bfb0*/  @!P0 SYNCS.PHASECHK.TRANS64 P0, [R3+URZ+0x8], R4 ;  /* 0x00000804030085a7 */ /* 0x000ea400080010ff */
[----:B--2---:R-:W-:Y:S05]  /*bfc0*/  @!P0 BRA `(.L_x_65) ;  /* 0xfffffffc00ec8947 */ /* 0x004fea000383ffff */
[----:B------:R-:W-:Y:S05]  /*bfd0*/  BRA `(.L_x_64) ;  /* 0xffffff7000ec7947 */ /* 0x000fea000383ffff */
.L_x_66:
[----:B-1----:R1:W2:Y:S02]  /*bfe0*/  SYNCS.PHASECHK.TRANS64.TRYWAIT P0, [R0+URZ+0x80], R5 ;  /* 0x00008005000075a7 */ /* 0x0022a400080011ff */
[----:B--2---:R-:W-:Y:S05]  /*bff0*/  @!P0 NANOSLEEP.SYNCS 0x989680 ;  /* 0x009896800000895d */ /* 0x004fea0003900000 */
[----:B------:R-:W2:Y:S02]  /*c000*/  @!P0 SYNCS.PHASECHK.TRANS64 P0, [R0+URZ+0x80], R5 ;  /* 0x00008005000085a7 */ /* 0x000ea400080010ff */
[----:B--2---:R-:W-:Y:S05]  /*c010*/  @!P0 BRA `(.L_x_66) ;  /* 0xfffffffc00f08947 */ /* 0x004fea000383ffff */
[----:B------:R-:W-:Y:S05]  /*c020*/  BRA `(.L_x_159) ;  /* 0xffffff7400c07947 */ /* 0x000fea000383ffff */
.L_x_68:
[----:B------:R-:W-:-:S07]  /*c030*/  MOV R0, UR19 ;  /* 0x0000001300007c02 */ /* 0x000fce0008000f00 */
.L_x_160:
[----:B-1----:R1:W2:Y:S02]  /*c040*/  SYNCS.PHASECHK.TRANS64.TRYWAIT P0, [R0+URZ+0xb0], R5 ;  /* 0x0000b005000075a7 */ /* 0x0022a400080011ff */
[----:B--2---:R-:W-:Y:S05]  /*c050*/  @!P0 NANOSLEEP.SYNCS 0x989680 ;  /* 0x009896800000895d */ /* 0x004fea0003900000 */
[----:B------:R-:W2:Y:S02]  /*c060*/  @!P0 SYNCS.PHASECHK.TRANS64 P0, [R0+URZ+0xb0], R5 ;  /* 0x0000b005000085a7 */ /* 0x000ea400080010ff */
[----:B--2---:R-:W-:Y:S05]  /*c070*/  @!P0 BRA `(.L_x_160) ;  /* 0xfffffffc00f08947 */ /* 0x004fea000383ffff */
[----:B------:R-:W-:Y:S05]  /*c080*/  BRA `(.L_x_161) ;  /* 0xffffff7800087947 */ /* 0x000fea000383ffff */
.L_x_71:
[----:B------:R-:W-:Y:S07]  /*c090*/  MOV R0, UR6 ;  /* 0x0000000600007c02 */ /* 0x000fee0008000f00 */
.L_x_162:
[----:B-1----:R1:W2:Y:S02]  /*c0a0*/  SYNCS.PHASECHK.TRANS64.TRYWAIT P0, [R0+URZ], R5 ;  /* 0x00000005000075a7 */ /* 0x0022a400080011ff */
[----:B--2---:R-:W-:Y:S05]  /*c0b0*/  @!P0 NANOSLEEP.SYNCS 0x989680 ;  /* 0x009896800000895d */ /* 0x004fea0003900000 */
[----:B------:R-:W2:Y:S02]  /*c0c0*/  @!P0 SYNCS.PHASECHK.TRANS64 P0, [R0+URZ], R5 ;  /* 0x00000005000085a7 */ /* 0x000ea400080010ff */
[----:B--2---:R-:W-:Y:S05]  /*c0d0*/  @!P0 BRA `(.L_x_162) ;  /* 0xfffffffc00f08947 */ /* 0x004fea000383ffff */
[----:B------:R-:W-:Y:S05]  /*c0e0*/  BRA `(.L_x_70) ;  /* 0xffffff7800207947 */ /* 0x000fea000383ffff */
.L_x_75:
[----:B-1----:R-:W-:-:S07]  /*c0f0*/  MOV R0, UR4 ;  /* 0x0000000400007c02 */ /* 0x002fce0008000f00 */
.L_x_163:
[----:B-1----:R1:W2:Y:S02]  /*c100*/  SYNCS.PHASECHK.TRANS64.TRYWAIT P0, [R0+URZ], R3 ;  /* 0x00000003000075a7 */ /* 0x0022a400080011ff */
[----:B--2---:R-:W-:Y:S05]  /*c110*/  @!P0 NANOSLEEP.SYNCS 0x989680 ;  /* 0x009896800000895d */ /* 0x004fea0003900000 */
[----:B------:R-:W2:Y:S02]  /*c120*/  @!P0 SYNCS.PHASECHK.TRANS64 P0, [R0+URZ], R3 ;  /* 0x00000003000085a7 */ /* 0x000ea400080010ff */
[----:B--2---:R-:W-:Y:S05]  /*c130*/  @!P0 BRA `(.L_x_163) ;  /* 0xfffffffc00f08947 */ /* 0x004fea000383ffff */
[----:B------:R-:W-:Y:S05]  /*c140*/  BRA `(.L_x_164) ;  /* 0xffffff7800d87947 */ /* 0x000fea000383ffff */
.L_x_78:
[----:B------:R-:W-:-:S07]  /*c150*/  MOV R0, UR13 ;  /* 0x0000000d00007c02 */ /* 0x000fce0008000f00 */
.L_x_165:
[----:B-1----:R1:W2:Y:S02]  /*c160*/  SYNCS.PHASECHK.TRANS64.TRYWAIT P1, [R0+URZ+0xe0], R3 ;  /* 0x0000e003000075a7 */ /* 0x0022a400080211ff */
[----:B--2---:R-:W-:Y:S05]  /*c170*/  @!P1 NANOSLEEP.SYNCS 0x989680 ;  /* 0x009896800000995d */ /* 0x004fea0003900000 */
[----:B------:R-:W2:Y:S02]  /*c180*/  @!P1 SYNCS.PHASECHK.TRANS64 P1, [R0+URZ+0xe0], R3 ;  /* 0x0000e003000095a7 */ /* 0x000ea400080210ff */
[----:B--2---:R-:W-:Y:S05]  /*c190*/  @!P1 BRA `(.L_x_165) ;  /* 0xfffffffc00f09947 */ /* 0x004fea000383ffff */
[----:B------:R-:W-:Y:S05]  /*c1a0*/  BRA `(.L_x_166) ;  /* 0xffffff7c00247947 */ /* 0x000fea000383ffff */
.L_x_83:
[----:B--2---:R2:W3:Y:S02]  /*c1b0*/  SYNCS.PHASECHK.TRANS64.TRYWAIT P0, [R12+URZ+0x80], R9 ;  /* 0x000080090c0075a7 */ /* 0x0044e400080011ff */
[----:B---3--:R-:W-:Y:S05]  /*c1c0*/  @!P0 NANOSLEEP.SYNCS 0x989680 ;  /* 0x009896800000895d */ /* 0x008fea0003900000 */
[----:B------:R-:W3:Y:S02]  /*c1d0*/  @!P0 SYNCS.PHASECHK.TRANS64 P0, [R12+URZ+0x80], R9 ;  /* 0x000080090c0085a7 */ /* 0x000ee400080010ff */
[----:B---3--:R-:W-:Y:S05]  /*c1e0*/  @!P0 BRA `(.L_x_83) ;  /* 0xfffffffc00f08947 */ /* 0x008fea000383ffff */
[----:B------:R-:W-:Y:S05]  /*c1f0*/  BRA `(.L_x_167) ;  /* 0xffffff80004c7947 */ /* 0x000fea000383ffff */
.L_x_86:
[----:B------:R-:W-:Y:S07]  /*c200*/  MOV R0, UR21 ;  /* 0x0000001500007c02 */ /* 0x000fee0008000f00 */
.L_x_168:
[----:B--2---:R2:W3:Y:S02]  /*c210*/  SYNCS.PHASECHK.TRANS64.TRYWAIT P2, [R0+URZ+0x78], R11 ;  /* 0x0000780b000075a7 */ /* 0x0044e400080411ff */
[----:B---3--:R-:W-:Y:S05]  /*c220*/  @!P2 NANOSLEEP.SYNCS 0x989680 ;  /* 0x009896800000a95d */ /* 0x008fea0003900000 */
[----:B------:R-:W3:Y:S02]  /*c230*/  @!P2 SYNCS.PHASECHK.TRANS64 P2, [R0+URZ+0x78], R11 ;  /* 0x0000780b0000a5a7 */ /* 0x000ee400080410ff */
[----:B---3--:R-:W-:Y:S05]  /*c240*/  @!P2 BRA `(.L_x_168) ;  /* 0xfffffffc00f0a947 */ /* 0x008fea000383ffff */
[----:B------:R-:W-:Y:S05]  /*c250*/  BRA `(.L_x_85) ;  /* 0xffffff8400b47947 */ /* 0x000fea000383ffff */
.L_x_89:
[----:B--2---:R-:W-:Y:S07]  /*c260*/  MOV R0, UR21 ;  /* 0x0000001500007c02 */ /* 0x004fee0008000f00 */
.L_x_169:
[----:B--2---:R2:W3:Y:S02]  /*c270*/  SYNCS.PHASECHK.TRANS64.TRYWAIT P0, [R0+URZ+0x50], R9 ;  /* 0x00005009000075a7 */ /* 0x0044e400080011ff */
[----:B---3--:R-:W-:Y:S05]  /*c280*/  @!P0 NANOSLEEP.SYNCS 0x989680 ;  /* 0x009896800000895d */ /* 0x008fea0003900000 */
[----:B------:R-:W3:Y:S02]  /*c290*/  @!P0 SYNCS.PHASECHK.TRANS64 P0, [R0+URZ+0x50], R9 ;  /* 0x00005009000085a7 */ /* 0x000ee400080010ff */
[----:B---3--:R-:W-:Y:S05]  /*c2a0*/  @!P0 BRA `(.L_x_169) ;  /* 0xfffffffc00f08947 */ /* 0x008fea000383ffff */
[----:B------:R-:W-:Y:S05]  /*c2b0*/  BRA `(.L_x_170) ;  /* 0xffffff8800107947 */ /* 0x000fea000383ffff */
.L_x_90:
[----:B------:R-:W-:Y:S07]  /*c2c0*/  MOV R0, UR21 ;  /* 0x0000001500007c02 */ /* 0x000fee0008000f00 */
.L_x_171:
[----:B--2---:R2:W3:Y:S02]  /*c2d0*/  SYNCS.PHASECHK.TRANS64.TRYWAIT P0, [R0+URZ+0x58], R9 ;  /* 0x00005809000075a7 */ /* 0x0044e400080011ff */
[----:B---3--:R-:W-:Y:S05]  /*c2e0*/  @!P0 NANOSLEEP.SYNCS 0x989680 ;  /* 0x009896800000895d */ /* 0x008fea0003900000 */
[----:B------:R-:W3:Y:S02]  /*c2f0*/  @!P0 SYNCS.PHASECHK.TRANS64 P0, [R0+URZ+0x58], R9 ;  /* 0x00005809000085a7 */ /* 0x000ee400080010ff */
[----:B---3--:R-:W-:Y:S05]  /*c300*/  @!P0 BRA `(.L_x_171) ;  /* 0xfffffffc00f08947 */ /* 0x008fea000383ffff */
[----:B------:R-:W-:Y:S05]  /*c310*/  BRA `(.L_x_172) ;  /* 0xffffff88004c7947 */ /* 0x000fea000383ffff */
.L_x_91:
[----:B------:R-:W-:Y:S07]  /*c320*/  MOV R0, UR21 ;  /* 0x0000001500007c02 */ /* 0x000fee0008000f00 */
.L_x_173:
[----:B--2---:R2:W3:Y:S02]  /*c330*/  SYNCS.PHASECHK.TRANS64.TRYWAIT P0, [R0+URZ+0x60], R9 ;  /* 0x00006009000075a7 */ /* 0x0044e400080011ff */
[----:B---3--:R-:W-:Y:S05]  /*c340*/  @!P0 NANOSLEEP.SYNCS 0x989680 ;  /* 0x009896800000895d */ /* 0x008fea0003900000 */
[----:B------:R-:W3:Y:S02]  /*c350*/  @!P0 SYNCS.PHASECHK.TRANS64 P0, [R0+URZ+0x60], R9 ;  /* 0x00006009000085a7 */ /* 0x000ee400080010ff */
[----:B---3--:R-:W-:Y:S05]  /*c360*/  @!P0 BRA `(.L_x_173) ;  /* 0xfffffffc00f08947 */ /* 0x008fea000383ffff */
[----:B------:R-:W-:Y:S05]  /*c370*/  BRA `(.L_x_174) ;  /* 0xffffff8800947947 */ /* 0x000fea000383ffff */
.L_x_92:
[----:B------:R-:W-:Y:S07]  /*c380*/  MOV R0, UR21 ;  /* 0x0000001500007c02 */ /* 0x000fee0008000f00 */
.L_x_175:
[----:B--2---:R2:W3:Y:S02]  /*c390*/  SYNCS.PHASECHK.TRANS64.TRYWAIT P0, [R0+URZ+0x68], R9 ;  /* 0x00006809000075a7 */ /* 0x0044e400080011ff */
[----:B---3--:R-:W-:Y:S05]  /*c3a0*/  @!P0 NANOSLEEP.SYNCS 0x989680 ;  /* 0x009896800000895d */ /* 0x008fea0003900000 */
[----:B------:R-:W3:Y:S02]  /*c3b0*/  @!P0 SYNCS.PHASECHK.TRANS64 P0, [R0+URZ+0x68], R9 ;  /* 0x00006809000085a7 */ /* 0x000ee400080010ff */
[----:B---3--:R-:W-:Y:S05]  /*c3c0*/  @!P0 BRA `(.L_x_175) ;  /* 0xfffffffc00f08947 */ /* 0x008fea000383ffff */
[----:B------:R-:W-:Y:S05]  /*c3d0*/  BRA `(.L_x_176) ;  /* 0xffffff8800d87947 */ /* 0x000fea000383ffff */
.L_x_94:
[----:B------:R-:W-:-:S07]  /*c3e0*/  MOV R0, UR21 ;  /* 0x0000001500007c02 */ /* 0x000fce0008000f00 */
.L_x_177:
[----:B---3--:R3:W4:Y:S02]  /*c3f0*/  SYNCS.PHASECHK.TRANS64.TRYWAIT P0, [R0+URZ+0x50], R3 ;  /* 0x00005003000075a7 */ /* 0x00872400080011ff */
[----:B----4-:R-:W-:Y:S05]  /*c400*/  @!P0 NANOSLEEP.SYNCS 0x989680 ;  /* 0x009896800000895d */ /* 0x010fea0003900000 */
[----:B------:R-:W4:Y:S02]  /*c410*/  @!P0 SYNCS.PHASECHK.TRANS64 P0, [R0+URZ+0x50], R3 ;  /* 0x00005003000085a7 */ /* 0x000f2400080010ff */
[----:B----4-:R-:W-:Y:S05]  /*c420*/  @!P0 BRA `(.L_x_177) ;  /* 0xfffffffc00f08947 */ /* 0x010fea000383ffff */
[----:B------:R-:W-:Y:S05]  /*c430*/  BRA `(.L_x_178) ;  /* 0xffffff8c00507947 */ /* 0x000fea000383ffff */
.L_x_95:
[----:B---3--:R-:W-:-:S07]  /*c440*/  MOV R0, UR21 ;  /* 0x0000001500007c02 */ /* 0x008fce0008000f00 */
.L_x_179:
[----:B---3--:R3:W4:Y:S02]  /*c450*/  SYNCS.PHASECHK.TRANS64.TRYWAIT P0, [R0+URZ+0x58], R3 ;  /* 0x00005803000075a7 */ /* 0x00872400080011ff */
[----:B----4-:R-:W-:Y:S05]  /*c460*/  @!P0 NANOSLEEP.SYNCS 0x989680 ;  /* 0x009896800000895d */ /* 0x010fea0003900000 */
[----:B------:R-:W4:Y:S02]  /*c470*/  @!P0 SYNCS.PHASECHK.TRANS64 P0, [R0+URZ+0x58], R3 ;  /* 0x00005803000085a7 */ /* 0x000f2400080010ff */
[----:B----4-:R-:W-:Y:S05]  /*c480*/  @!P0 BRA `(.L_x_179) ;  /* 0xfffffffc00f08947 */ /* 0x010fea000383ffff */
[----:B------:R-:W-:Y:S05]  /*c490*/  BRA `(.L_x_180) ;  /* 0xffffff8c00407947 */ /* 0x000fea000383ffff */
.L_x_96:
[----:B---3--:R-:W-:-:S07]  /*c4a0*/  MOV R0, UR21 ;  /* 0x0000001500007c02 */ /* 0x008fce0008000f00 */
.L_x_181:
[----:B---3--:R3:W4:Y:S02]  /*c4b0*/  SYNCS.PHASECHK.TRANS64.TRYWAIT P0, [R0+URZ+0x60], R3 ;  /* 0x00006003000075a7 */ /* 0x00872400080011ff */
[----:B----4-:R-:W-:Y:S05]  /*c4c0*/  @!P0 NANOSLEEP.SYNCS 0x989680 ;  /* 0x009896800000895d */ /* 0x010fea0003900000 */
[----:B------:R-:W4:Y:S02]  /*c4d0*/  @!P0 SYNCS.PHASECHK.TRANS64 P0, [R0+URZ+0x60], R3 ;  /* 0x00006003000085a7 */ /* 0x000f2400080010ff */
[----:B----4-:R-:W-:Y:S05]  /*c4e0*/  @!P0 BRA `(.L_x_181) ;  /* 0xfffffffc00f08947 */ /* 0x010fea000383ffff */
[----:B------:R-:W-:Y:S05]  /*c4f0*/  BRA `(.L_x_182) ;  /* 0xffffff8c00307947 */ /* 0x000fea000383ffff */
.L_x_98:
[----:B-1----:R1:W2:Y:S02]  /*c500*/  SYNCS.PHASECHK.TRANS64.TRYWAIT P0, [R3+URZ+0x80], R0 ;  /* 0x00008000030075a7 */ /* 0x0022a400080011ff */
[----:B--2---:R-:W-:Y:S05]  /*c510*/  @!P0 NANOSLEEP.SYNCS 0x989680 ;  /* 0x009896800000895d */ /* 0x004fea0003900000 */
[----:B------:R-:W2:Y:S02]  /*c520*/  @!P0 SYNCS.PHASECHK.TRANS64 P0, [R3+URZ+0x80], R0 ;  /* 0x00008000030085a7 */ /* 0x000ea400080010ff */
[----:B--2---:R-:W-:Y:S05]  /*c530*/  @!P0 BRA `(.L_x_98) ;  /* 0xfffffffc00f08947 */ /* 0x004fea000383ffff */
[----:B------:R-:W-:Y:S05]  /*c540*/  BRA `(.L_x_183) ;  /* 0xffffff8c00f87947 */ /* 0x000fea000383ffff */
.L_x_109:
[----:B-1----:R1:W2:Y:S02]  /*c550*/  SYNCS.PHASECHK.TRANS64.TRYWAIT P1, [R3+URZ+0x30], R0 ;  /* 0x00003000030075a7 */ /* 0x0022a400080211ff */
[----:B--2---:R-:W-:Y:S05]  /*c560*/  @!P1 NANOSLEEP.SYNCS 0x989680 ;  /* 0x009896800000995d */ /* 0x004fea0003900000 */
[----:B------:R-:W2:Y:S02]  /*c570*/  @!P1 SYNCS.PHASECHK.TRANS64 P1, [R3+URZ+0x30], R0 ;  /* 0x00003000030095a7 */ /* 0x000ea400080210ff */
[----:B--2---:R-:W-:Y:S05]  /*c580*/  @!P1 BRA `(.L_x_109) ;  /* 0xfffffffc00f09947 */ /* 0x004fea000383ffff */
[----:B------:R-:W-:Y:S05]  /*c590*/  BRA `(.L_x_108) ;  /* 0xffffff9c00787947 */ /* 0x000fea000383ffff */
.L_x_111:
[----:B--2---:R2:W4:Y:S02]  /*c5a0*/  SYNCS.PHASECHK.TRANS64.TRYWAIT P0, [R163+URZ+0xa0], R2 ;  /* 0x0000a002a30075a7 */ /* 0x00452400080011ff */
[----:B----4-:R-:W-:Y:S05]  /*c5b0*/  @!P0 NANOSLEEP.SYNCS 0x989680 ;  /* 0x009896800000895d */ /* 0x010fea0003900000 */
[----:B------:R-:W4:Y:S02]  /*c5c0*/  @!P0 SYNCS.PHASECHK.TRANS64 P0, [R163+URZ+0xa0], R2 ;  /* 0x0000a002a30085a7 */ /* 0x000f2400080010ff */
[----:B----4-:R-:W-:Y:S05]  /*c5d0*/  @!P0 BRA `(.L_x_111) ;  /* 0xfffffffc00f08947 */ /* 0x010fea000383ffff */
[----:B------:R-:W-:Y:S05]  /*c5e0*/  BRA `(.L_x_110) ;  /* 0xffffff9c00d47947 */ /* 0x000fea000383ffff */
.L_x_120:
[----:B--2---:R2:W3:Y:S02]  /*c5f0*/  SYNCS.PHASECHK.TRANS64.TRYWAIT P0, [R191+URZ+0x30], R0 ;  /* 0x00003000bf0075a7 */ /* 0x0044e400080011ff */
[----:B---3--:R-:W-:Y:S05]  /*c600*/  @!P0 NANOSLEEP.SYNCS 0x989680 ;  /* 0x009896800000895d */ /* 0x008fea0003900000 */
[----:B------:R-:W3:Y:S02]  /*c610*/  @!P0 SYNCS.PHASECHK.TRANS64 P0, [R191+URZ+0x30], R0 ;  /* 0x00003000bf0085a7 */ /* 0x000ee400080010ff */
[----:B---3--:R-:W-:Y:S05]  /*c620*/  @!P0 BRA `(.L_x_120) ;  /* 0xfffffffc00f08947 */ /* 0x008fea000383ffff */
[----:B------:R-:W-:Y:S05]  /*c630*/  BRA `(.L_x_119) ;  /* 0xffffffb000e07947 */ /* 0x000fea000383ffff */
.L_x_129:
[----:B--2---:R2:W3:Y:S02]  /*c640*/  SYNCS.PHASECHK.TRANS64.TRYWAIT P0, [R0+URZ+0x30], R7 ;  /* 0x00003007000075a7 */ /* 0x0044e400080011ff */
[----:B---3--:R-:W-:Y:S05]  /*c650*/  @!P0 NANOSLEEP.SYNCS 0x989680 ;  /* 0x009896800000895d */ /* 0x008fea0003900000 */
[----:B------:R-:W3:Y:S02]  /*c660*/  @!P0 SYNCS.PHASECHK.TRANS64 P0, [R0+URZ+0x30], R7 ;  /* 0x00003007000085a7 */ /* 0x000ee400080010ff */
[----:B---3--:R-:W-:Y:S05]  /*c670*/  @!P0 BRA `(.L_x_129) ;  /* 0xfffffffc00f08947 */ /* 0x008fea000383ffff */
[----:B------:R-:W-:Y:S05]  /*c680*/  BRA `(.L_x_128) ;  /* 0xffffffc800387947 */ /* 0x000fea000383ffff */
.L_x_138:
[----:B--2---:R2:W3:Y:S02]  /*c690*/  SYNCS.PHASECHK.TRANS64.TRYWAIT P0, [R0+URZ+0x30], R5 ;  /* 0x00003005000075a7 */ /* 0x0044e400080011ff */
[----:B---3--:R-:W-:Y:S05]  /*c6a0*/  @!P0 NANOSLEEP.SYNCS 0x989680 ;  /* 0x009896800000895d */ /* 0x008fea0003900000 */
[----:B------:R-:W3:Y:S02]  /*c6b0*/  @!P0 SYNCS.PHASECHK.TRANS64 P0, [R0+URZ+0x30], R5 ;  /* 0x00003005000085a7 */ /* 0x000ee400080010ff */
[----:B---3--:R-:W-:Y:S05]  /*c6c0*/  @!P0 BRA `(.L_x_138) ;  /* 0xfffffffc00f08947 */ /* 0x008fea000383ffff */
[----:B------:R-:W-:Y:S05]  /*c6d0*/  BRA `(.L_x_137) ;  /* 0xffffffdc009c7947 */ /* 0x000fea000383ffff */
        .weak           $__internal_0_$__cuda_sm10x_tcgen05_guardrail_trap_col_being_dealloced_not_returned_by_alloc
        .type           $__internal_0_$__cuda_sm10x_tcgen05_guardrail_trap_col_being_dealloced_not_returned_by_alloc,@function
        .size           $__internal_0_$__cuda_sm10x_tcgen05_guardrail_trap_col_being_dealloced_not_returned_by_alloc,($__internal_1_$__cuda_sm10x_tcgen05_guardrail_trap_phase_invalid_during_alloc - $__internal_0_$__cuda_sm10x_tcgen05_guardrail_trap_col_being_dealloced_not_returned_by_alloc)
$__internal_0_$__cuda_sm10x_tcgen05_guardrail_trap_col_being_dealloced_not_returned_by_alloc:
[----:B------:R-:W-:Y:S05]  /*c6e0*/  BPT.TRAP 0x1 ;  /* 0x000000040000795c */ /* 0x000fea0000300000 */
[----:B------:R-:W-:-:S04]  /*c6f0*/  HFMA2 R3, -RZ, RZ, 0, 0 ;  /* 0x00000000ff037431 */ /* 0x000fc800000001ff */
[----:B------:R-:W-:Y:S05]  /*c700*/  RET.REL.NODEC R2 `(_ZN7cutlass13device_kernelINS_4gemm6kernel13GemmUniversalIN4cute5tupleIJiiiiEEENS1_10collective13CollectiveMmaINS1_35MainloopSm100TmaUmmaWarpSpecializedILi3ELi2ELi2ENS5_IJNS4_1CILi2EEESB_NSA_ILi1EEEEEEEENS5_IJNSA_ILi256EEESF_NSA_ILi32EEEEEENS_12float_e5m2_tENS5_IJlSC_lEEESI_SJ_NS4_8TiledMMAINS4_8MMA_AtomIJNS4_10MMA_TraitsINS4_25SM100_MMA_F8F6F4_2x1SM_SSEJSI_SI_fSF_SF_NS4_17integral_constantINS4_4UMMA5MajorELSQ_0EEESR_NSO_INSP_7ScaleInELSS_0EEEST_EEEEEENS4_6LayoutINS5_IJSC_SC_SC_EEENS5_IJNSA_ILi0EEESY_SY_EEEEENS5_IJNS4_10UnderscoreES11_S11_EEEEENS4_28SM100_TMA_2SM_LOAD_MULTICASTENS4_14ComposedLayoutINS4_7SwizzleILi1ELi4ELi3EEENS4_18smem_ptr_flag_bitsILi8EEENSW_INS5_IJNSA_ILi8EEESG_EEENS5_IJSG_SC_EEEEEEEvNS4_8identityENS4_18SM100_TMA_2SM_LOADES1E_vS1F_EENS_8epilogue10collective18CollectiveEpilogueINS1I_23Sm100TmaWarpSpecializedILi4ELi2ELi64ELb0ELb0EEEJNS5_IJNSA_ILi128EEESF_SG_EEENS5_IJNSW_IS1N_SC_EENSW_INSA_ILi64EEESC_EEEEESI_SJ_SI_SJ_NS1I_6fusion15FusionCallbacksIS1M_NS1T_17LinearCombinationISI_fSI_fLNS_15FloatRoundStyleE2EEES1O_S1S_JEEENS4_5SM1004TMEM4LOAD26SM100_TMEM_LOAD_32dp32b64xENS4_13SM90_TMA_LOADENS15_INS16_ILi2ELi4ELi3EEES19_NSW_INS5_IJS1A_S1Q_EEENS5_IJS1Q_SC_EEEEEEENS4_39AutoVectorizingCopyWithAssumedAlignmentILi128EEENS4_14SM90_TMA_STOREES28_S2A_S2A_EEEvvEEEEvNT_6ParamsE) ;  /* 0xffffff38023c7950 */ /* 0x000fea0003c3ffff */
        .weak           $__internal_1_$__cuda_sm10x_tcgen05_guardrail_trap_phase_invalid_during_alloc
        .type           $__internal_1_$__cuda_sm10x_tcgen05_guardrail_trap_phase_invalid_during_alloc,@function
        .size           $__internal_1_$__cuda_sm10x_tcgen05_guardrail_trap_phase_invalid_during_alloc,($__internal_2_$__cuda_sm10x_tcgen05_guardrail_trap_unallocated_columns_being_dealloced - $__internal_1_$__cuda_sm10x_tcgen05_guardrail_trap_phase_invalid_during_alloc)
$__internal_1_$__cuda_sm10x_tcgen05_guardrail_trap_phase_invalid_during_alloc:
[----:B------:R-:W-:Y:S05]  /*c710*/  BPT.TRAP 0x1 ;  /* 0x000000040000795c */ /* 0x000fea0000300000 */
[----:B------:R-:W-:-:S04]  /*c720*/  MOV R5, 0x0 ;  /* 0x0000000000057802 */ /* 0x000fc80000000f00 */
[----:B------:R-:W-:Y:S05]  /*c730*/  RET.REL.NODEC R4 `(_ZN7cutlass13device_kernelINS_4gemm6kernel13GemmUniversalIN4cute5tupleIJiiiiEEENS1_10collective13CollectiveMmaINS1_35MainloopSm100TmaUmmaWarpSpecializedILi3ELi2ELi2ENS5_IJNS4_1CILi2EEESB_NSA_ILi1EEEEEEEENS5_IJNSA_ILi256EEESF_NSA_ILi32EEEEEENS_12float_e5m2_tENS5_IJlSC_lEEESI_SJ_NS4_8TiledMMAINS4_8MMA_AtomIJNS4_10MMA_TraitsINS4_25SM100_MMA_F8F6F4_2x1SM_SSEJSI_SI_fSF_SF_NS4_17integral_constantINS4_4UMMA5MajorELSQ_0EEESR_NSO_INSP_7ScaleInELSS_0EEEST_EEEEEENS4_6LayoutINS5_IJSC_SC_SC_EEENS5_IJNSA_ILi0EEESY_SY_EEEEENS5_IJNS4_10UnderscoreES11_S11_EEEEENS4_28SM100_TMA_2SM_LOAD_MULTICASTENS4_14ComposedLayoutINS4_7SwizzleILi1ELi4ELi3EEENS4_18smem_ptr_flag_bitsILi8EEENSW_INS5_IJNSA_ILi8EEESG_EEENS5_IJSG_SC_EEEEEEEvNS4_8identityENS4_18SM100_TMA_2SM_LOADES1E_vS1F_EENS_8epilogue10collective18CollectiveEpilogueINS1I_23Sm100TmaWarpSpecializedILi4ELi2ELi64ELb0ELb0EEEJNS5_IJNSA_ILi128EEESF_SG_EEENS5_IJNSW_IS1N_SC_EENSW_INSA_ILi64EEESC_EEEEESI_SJ_SI_SJ_NS1I_6fusion15FusionCallbacksIS1M_NS1T_17LinearCombinationISI_fSI_fLNS_15FloatRoundStyleE2EEES1O_S1S_JEEENS4_5SM1004TMEM4LOAD26SM100_TMEM_LOAD_32dp32b64xENS4_13SM90_TMA_LOADENS15_INS16_ILi2ELi4ELi3EEES19_NSW_INS5_IJS1A_S1Q_EEENS5_IJS1Q_SC_EEEEEEENS4_39AutoVectorizingCopyWithAssumedAlignmentILi128EEENS4_14SM90_TMA_STOREES28_S2A_S2A_EEEvvEEEEvNT_6ParamsE) ;  /* 0xffffff3804307950 */ /* 0x000fea0003c3ffff */
        .weak           $__internal_2_$__cuda_sm10x_tcgen05_guardrail_trap_unallocated_columns_being_dealloced
        .type           $__internal_2_$__cuda_sm10x_tcgen05_guardrail_trap_unallocated_columns_being_dealloced,@function
        .size           $__internal_2_$__cuda_sm10x_tcgen05_guardrail_trap_unallocated_columns_being_dealloced,(.L_x_185 - $__internal_2_$__cuda_sm10x_tcgen05_guardrail_trap_unallocated_columns_being_dealloced)
$__internal_2_$__cuda_sm10x_tcgen05_guardrail_trap_unallocated_columns_being_dealloced:
[----:B------:R-:W-:Y:S05]  /*c740*/  BPT.TRAP 0x1 ;  /* 0x000000040000795c */ /* 0x000fea0000300000 */
[----:B------:R-:W-:-:S04]  /*c750*/  HFMA2 R3, -RZ, RZ, 0, 0 ;  /* 0x00000000ff037431 */ /* 0x000fc800000001ff */
[----:B------:R-:W-:Y:S05]  /*c760*/  RET.REL.NODEC R2 `(_ZN7cutlass13device_kernelINS_4gemm6kernel13GemmUniversalIN4cute5tupleIJiiiiEEENS1_10collective13CollectiveMmaINS1_35MainloopSm100TmaUmmaWarpSpecializedILi3ELi2ELi2ENS5_IJNS4_1CILi2EEESB_NSA_ILi1EEEEEEEENS5_IJNSA_ILi256EEESF_NSA_ILi32EEEEEENS_12float_e5m2_tENS5_IJlSC_lEEESI_SJ_NS4_8TiledMMAINS4_8MMA_AtomIJNS4_10MMA_TraitsINS4_25SM100_MMA_F8F6F4_2x1SM_SSEJSI_SI_fSF_SF_NS4_17integral_constantINS4_4UMMA5MajorELSQ_0EEESR_NSO_INSP_7ScaleInELSS_0EEEST_EEEEEENS4_6LayoutINS5_IJSC_SC_SC_EEENS5_IJNSA_ILi0EEESY_SY_EEEEENS5_IJNS4_10UnderscoreES11_S11_EEEEENS4_28SM100_TMA_2SM_LOAD_MULTICASTENS4_14ComposedLayoutINS4_7SwizzleILi1ELi4ELi3EEENS4_18smem_ptr_flag_bitsILi8EEENSW_INS5_IJNSA_ILi8EEESG_EEENS5_IJSG_SC_EEEEEEEvNS4_8identityENS4_18SM100_TMA_2SM_LOADES1E_vS1F_EENS_8epilogue10collective18CollectiveEpilogueINS1I_23Sm100TmaWarpSpecializedILi4ELi2ELi64ELb0ELb0EEEJNS5_IJNSA_ILi128EEESF_SG_EEENS5_IJNSW_IS1N_SC_EENSW_INSA_ILi64EEESC_EEEEESI_SJ_SI_SJ_NS1I_6fusion15FusionCallbacksIS1M_NS1T_17LinearCombinationISI_fSI_fLNS_15FloatRoundStyleE2EEES1O_S1S_JEEENS4_5SM1004TMEM4LOAD26SM100_TMEM_LOAD_32dp32b64xENS4_13SM90_TMA_LOADENS15_INS16_ILi2ELi4ELi3EEES19_NSW_INS5_IJS1A_S1Q_EEENS5_IJS1Q_SC_EEEEEEENS4_39AutoVectorizingCopyWithAssumedAlignmentILi128EEENS4_14SM90_TMA_STOREES28_S2A_S2A_EEEvvEEEEvNT_6ParamsE) ;  /* 0xffffff3802247950 */ /* 0x000fea0003c3ffff */
.L_x_184:
[----:B------:R-:W-:-:S00]  /*c770*/  BRA `(.L_x_184) ;  /* 0xfffffffc00fc7947 */ /* 0x000fc0000383ffff */
[----:B------:R-:W-:-:S00]  /*c780*/  NOP ;  /* 0x0000000000007918 */ /* 0x000fc00000000000 */
[----:B------:R-:W-:-:S00]  /*c790*/  NOP ;  /* 0x0000000000007918 */ /* 0x000fc00000000000 */
[----:B------:R-:W-:-:S00]  /*c7a0*/  NOP ;  /* 0x0000000000007918 */ /* 0x000fc00000000000 */
[----:B------:R-:W-:-:S00]  /*c7b0*/  NOP ;  /* 0x0000000000007918 */ /* 0x000fc00000000000 */
[----:B------:R-:W-:-:S00]  /*c7c0*/  NOP ;  /* 0x0000000000007918 */ /* 0x000fc00000000000 */
[----:B------:R-:W-:-:S00]  /*c7d0*/  NOP ;  /* 0x0000000000007918 */ /* 0x000fc00000000000 */
[----:B------:R-:W-:-:S00]  /*c7e0*/  NOP ;  /* 0x0000000000007918 */ /* 0x000fc00000000000 */
[----:B------:R-:W-:-:S00]  /*c7f0*/  NOP ;  /* 0x0000000000007918 */ /* 0x000fc00000000000 */
.L_x_185:


//--------------------- .nv.global.init           --------------------------
	.section	.nv.global.init,"aw",@progbits
.nv.global.init:
	.type		$str$27,@object
	.size		$str$27,($str$28 - $str$27)
$str$27:
        /*0000*/ 	.byte	0x28, 0x61, 0x64, 0x64, 0x72, 0x65, 0x73, 0x73, 0x20, 0x26, 0x20, 0x6d, 0x61, 0x73, 0x6b, 0x29
        /*0010*/ 	.byte	0x20, 0x3d, 0x3d, 0x20, 0x30, 0x00
	.type		$str$28,@object
	.size		$str$28,($str$26 - $str$28)
$str$28:
        /*0016*/ 	.byte	0x2f, 0x74, 0x6d, 0x70, 0x2f, 0x63, 0x75, 0x74, 0x6c, 0x61, 0x73, 0x73, 0x5f, 0x73, 0x77, 0x65
        /*0026*/ 	.byte	0x65, 0x70, 0x5f, 0x73, 0x72, 0x63, 0x2f, 0x69, 0x6e, 0x63, 0x6c, 0x75, 0x64, 0x65, 0x2f, 0x63
        /*0036*/ 	.byte	0x75, 0x74, 0x65, 0x2f, 0x70, 0x6f, 0x69, 0x6e, 0x74, 0x65, 0x72, 0x5f, 0x66, 0x6c, 0x61, 0x67
        /*0046*/ 	.byte	0x67, 0x65, 0x64, 0x2e, 0x68, 0x70, 0x70, 0x00
	.type		$str$26,@object
	.size		$str$26,($str$25 - $str$26)
$str$26:
        /*004e*/ 	.byte	0x2f, 0x74, 0x6d, 0x70, 0x2f, 0x63, 0x75, 0x74, 0x6c, 0x61, 0x73, 0x73, 0x5f, 0x73, 0x77, 0x65
        /*005e*/ 	.byte	0x65, 0x70, 0x5f, 0x73, 0x72, 0x63, 0x2f, 0x69, 0x6e, 0x63, 0x6c, 0x75, 0x64, 0x65, 0x2f, 0x63
        /*006e*/ 	.byte	0x75, 0x74, 0x65, 0x2f, 0x61, 0x74, 0x6f, 0x6d, 0x2f, 0x63, 0x6f, 0x70, 0x79, 0x5f, 0x74, 0x72
        /*007e*/ 	.byte	0x61, 0x69, 0x74, 0x73, 0x5f, 0x73, 0x6d, 0x31, 0x30, 0x30, 0x2e, 0x68, 0x70, 0x70, 0x00
	.type		$str$25,@object
	.size		$str$25,(__unnamed_1 - $str$25)
$str$25:
        /*008d*/ 	.byte	0x28, 0x28, 0x75, 0x69, 0x6e, 0x74, 0x33, 0x32, 0x5f, 0x74, 0x28, 0x74, 0x68, 0x72, 0x65, 0x61
        /*009d*/ 	.byte	0x64, 0x49, 0x64, 0x78, 0x2e, 0x78, 0x29, 0x20, 0x2f, 0x20, 0x33, 0x32, 0x29, 0x20, 0x25, 0x20
        /*00ad*/ 	.byte	0x34, 0x29, 0x20, 0x3d, 0x3d, 0x20, 0x28, 0x28, 0x28, 0x74, 0x6d, 0x65, 0x6d, 0x5f, 0x61, 0x64
        /*00bd*/ 	.byte	0x64, 0x72, 0x20, 0x3e, 0x3e, 0x20, 0x31, 0x36, 0x29, 0x20, 0x2f, 0x20, 0x33, 0x32, 0x29, 0x20
        /*00cd*/ 	.byte	0x25, 0x20, 0x34, 0x29, 0x00
	.type		__unnamed_1,@object
	.size		__unnamed_1,(__unnamed_2 - __unnamed_1)
__unnamed_1:
        /*00d2*/ 	.byte	0x61, 0x75, 0x74, 0x6f, 0x20, 0x63, 0x75, 0x74, 0x65, 0x3a, 0x3a, 0x61, 0x73, 0x5f, 0x70, 0x6f
        /* <DEDUP_REMOVED lines=24> */
        /*0262*/ 	.byte	0x43, 0x3c, 0x38, 0x31, 0x39, 0x32, 0x3e, 0x3e, 0x3e, 0x3e, 0x5d, 0x00
	.type		__unnamed_2,@object
	.size		__unnamed_2,(__unnamed_3 - __unnamed_2)
__unnamed_2:
        /* <DEDUP_REMOVED lines=26> */
	.type		__unnamed_3,@object
	.size		__unnamed_3,(.L_3 - __unnamed_3)
__unnamed_3:
        /* <DEDUP_REMOVED lines=42> */
        /*06aa*/ 	.byte	0x3e, 0x3e, 0x3e, 0x3e, 0x5d, 0x00
.L_3:


//--------------------- .nv.shared._ZN7cutlass13device_kernelINS_4gemm6kernel13GemmUniversalIN4cute5tupleIJiiiiEEENS1_10collective13CollectiveMmaINS1_35MainloopSm100TmaUmmaWarpSpecializedILi3ELi2ELi2ENS5_IJNS4_1CILi2EEESB_NSA_ILi1EEEEEEEENS5_IJNSA_ILi256EEESF_NSA_ILi32EEEEEENS_12float_e5m2_tENS5_IJlSC_lEEESI_SJ_NS4_8TiledMMAINS4_8MMA_AtomIJNS4_10MMA_TraitsINS4_25SM100_MMA_F8F6F4_2x1SM_SSEJSI_SI_fSF_SF_NS4_17integral_constantINS4_4UMMA5MajorELSQ_0EEESR_NSO_INSP_7ScaleInELSS_0EEEST_EEEEEENS4_6LayoutINS5_IJSC_SC_SC_EEENS5_IJNSA_ILi0EEESY_SY_EEEEENS5_IJNS4_10UnderscoreES11_S11_EEEEENS4_28SM100_TMA_2SM_LOAD_MULTICASTENS4_14ComposedLayoutINS4_7SwizzleILi1ELi4ELi3EEENS4_18smem_ptr_flag_bitsILi8EEENSW_INS5_IJNSA_ILi8EEESG_EEENS5_IJSG_SC_EEEEEEEvNS4_8identityENS4_18SM100_TMA_2SM_LOADES1E_vS1F_EENS_8epilogue10collective18CollectiveEpilogueINS1I_23Sm100TmaWarpSpecializedILi4ELi2ELi64ELb0ELb0EEEJNS5_IJNSA_ILi128EEESF_SG_EEENS5_IJNSW_IS1N_SC_EENSW_INSA_ILi64EEESC_EEEEESI_SJ_SI_SJ_NS1I_6fusion15FusionCallbacksIS1M_NS1T_17LinearCombinationISI_fSI_fLNS_15FloatRoundStyleE2EEES1O_S1S_JEEENS4_5SM1004TMEM4LOAD26SM100_TMEM_LOAD_32dp32b64xENS4_13SM90_TMA_LOADENS15_INS16_ILi2ELi4ELi3EEES19_NSW_INS5_IJS1A_S1Q_EEENS5_IJS1Q_SC_EEEEEEENS4_39AutoVectorizingCopyWithAssumedAlignmentILi128EEENS4_14SM90_TMA_STOREES28_S2A_S2A_EEEvvEEEEvNT_6ParamsE --------------------------
	.section	.nv.shared._ZN7cutlass13device_kernelINS_4gemm6kernel13GemmUniversalIN4cute5tupleIJiiiiEEENS1_10collective13CollectiveMmaINS1_35MainloopSm100TmaUmmaWarpSpecializedILi3ELi2ELi2ENS5_IJNS4_1CILi2EEESB_NSA_ILi1EEEEEEEENS5_IJNSA_ILi256EEESF_NSA_ILi32EEEEEENS_12float_e5m2_tENS5_IJlSC_lEEESI_SJ_NS4_8TiledMMAINS4_8MMA_AtomIJNS4_10MMA_TraitsINS4_25SM100_MMA_F8F6F4_2x1SM_SSEJSI_SI_fSF_SF_NS4_17integral_constantINS4_4UMMA5MajorELSQ_0EEESR_NSO_INSP_7ScaleInELSS_0EEEST_EEEEEENS4_6LayoutINS5_IJSC_SC_SC_EEENS5_IJNSA_ILi0EEESY_SY_EEEEENS5_IJNS4_10UnderscoreES11_S11_EEEEENS4_28SM100_TMA_2SM_LOAD_MULTICASTENS4_14ComposedLayoutINS4_7SwizzleILi1ELi4ELi3EEENS4_18smem_ptr_flag_bitsILi8EEENSW_INS5_IJNSA_ILi8EEESG_EEENS5_IJSG_SC_EEEEEEEvNS4_8identityENS4_18SM100_TMA_2SM_LOADES1E_vS1F_EENS_8epilogue10collective18CollectiveEpilogueINS1I_23Sm100TmaWarpSpecializedILi4ELi2ELi64ELb0ELb0EEEJNS5_IJNSA_ILi128EEESF_SG_EEENS5_IJNSW_IS1N_SC_EENSW_INSA_ILi64EEESC_EEEEESI_SJ_SI_SJ_NS1I_6fusion15FusionCallbacksIS1M_NS1T_17LinearCombinationISI_fSI_fLNS_15FloatRoundStyleE2EEES1O_S1S_JEEENS4_5SM1004TMEM4LOAD26SM100_TMEM_LOAD_32dp32b64xENS4_13SM90_TMA_LOADENS15_INS16_ILi2ELi4ELi3EEES19_NSW_INS5_IJS1A_S1Q_EEENS5_IJS1Q_SC_EEEEEEENS4_39AutoVectorizingCopyWithAssumedAlignmentILi128EEENS4_14SM90_TMA_STOREES28_S2A_S2A_EEEvvEEEEvNT_6ParamsE,"aw",@nobits
	.sectionflags	@""
	.align	16
	.zero		1024


//--------------------- .nv.shared.reserved.0     --------------------------
	.section	.nv.shared.reserved.0,"aw",@nobits
	.weak		__nv_reservedSMEM_offset_0_alias
	.size		__nv_reservedSMEM_offset_0_alias, 0, 64
	.other		__nv_reservedSMEM_offset_0_alias,@"STO_CUDA_RESERVED_SHARED STV_DEFAULT"
__nv_reservedSMEM_offset_0_alias:
	.zero		0
.nv.shared.reserved.0:
	.zero		64
	.weak		__nv_reservedSMEM_tcgen05_partition
	.type		__nv_reservedSMEM_tcgen05_partition,@object
	.size		__nv_reservedSMEM_tcgen05_partition,(.L_0 - __nv_reservedSMEM_tcgen05_partition)
__nv_reservedSMEM_tcgen05_partition:
	.zero		32
.L_0:


//--------------------- .nv.global                --------------------------
	.section	.nv.global,"aw",@nobits
.nv.global:
	.type		_ZN39_INTERNAL_f656b87b_4_k_cu_959eca55_96814cute1_E,@object
	.size		_ZN39_INTERNAL_f656b87b_4_k_cu_959eca55_96814cute1_E,(_ZN39_INTERNAL_f656b87b_4_k_cu_959eca55_96814cuda3std3__45__cpo6cbeginE - _ZN39_INTERNAL_f656b87b_4_k_cu_959eca55_96814cute1_E)
_ZN39_INTERNAL_f656b87b_4_k_cu_959eca55_96814cute1_E:
	.zero		1
	.type		_ZN39_INTERNAL_f656b87b_4_k_cu_959eca55_96814cuda3std3__45__cpo6cbeginE,@object
	.size		_ZN39_INTERNAL_f656b87b_4_k_cu_959eca55_96814cuda3std3__45__cpo6cbeginE,(_ZN39_INTERNAL_f656b87b_4_k_cu_959eca55_96814cuda3std3__48in_placeE - _ZN39_INTERNAL_f656b87b_4_k_cu_959eca55_96814cuda3std3__45__cpo6cbeginE)
_ZN39_INTERNAL_f656b87b_4_k_cu_959eca55_96814cuda3std3__45__cpo6cbeginE:
	.zero		1
	.type		_ZN39_INTERNAL_f656b87b_4_k_cu_959eca55_96814cuda3std3__48in_placeE,@object
	.size		_ZN39_INTERNAL_f656b87b_4_k_cu_959eca55_96814cuda3std3__48in_placeE,(_ZN39_INTERNAL_f656b87b_4_k_cu_959eca55_96814cuda3std6ranges3__45__cpo9iter_moveE - _ZN39_INTERNAL_f656b87b_4_k_cu_959eca55_96814cuda3std3__48in_placeE)
_ZN39_INTERNAL_f656b87b_4_k_cu_959eca55_96814cuda3std3__48in_placeE:
	.zero		1
	.type		_ZN39_INTERNAL_f656b87b_4_k_cu_959eca55_96814cuda3std6ranges3__45__cpo9iter_moveE,@object
	.size		_ZN39_INTERNAL_f656b87b_4_k_cu_959eca55_96814cuda3std6ranges3__45__cpo9iter_moveE,(_ZN39_INTERNAL_f656b87b_4_k_cu_959eca55_96814cuda3std3__45__cpo5beginE - _ZN39_INTERNAL_f656b87b_4_k_cu_959eca55_96814cuda3std6ranges3__45__cpo9iter_moveE)
_ZN39_INTERNAL_f656b87b_4_k_cu_959eca55_96814cuda3std6ranges3__45__cpo9iter_moveE:
	.zero		1
	.type		_ZN39_INTERNAL_f656b87b_4_k_cu_959eca55_96814cuda3std3__45__cpo5beginE,@object
	.size		_ZN39_INTERNAL_f656b87b_4_k_cu_959eca55_96814cuda3std3__45__cpo5beginE,(_ZN39_INTERNAL_f656b87b_4_k_cu_959eca55_96814cuda3std3__441_GLOBAL__N__f656b87b_4_k_cu_959eca55_96816ignoreE - _ZN39_INTERNAL_f656b87b_4_k_cu_959eca55_96814cuda3std3__45__cpo5beginE)
_ZN39_INTERNAL_f656b87b_4_k_cu_959eca55_96814cuda3std3__45__cpo5beginE:
	.zero		1
	.type		_ZN39_INTERNAL_f656b87b_4_k_cu_959eca55_96814cuda3std3__441_GLOBAL__N__f656b87b_4_k_cu_959eca55_96816ignoreE,@object
	.size		_ZN39_INTERNAL_f656b87b_4_k_cu_959eca55_96814cuda3std3__441_GLOBAL__N__f656b87b_4_k_cu_959eca55_96816ignoreE,(_ZN39_INTERNAL_f656b87b_4_k_cu_959eca55_96814cute7productE - _ZN39_INTERNAL_f656b87b_4_k_cu_959eca55_96814cuda3std3__441_GLOBAL__N__f656b87b_4_k_cu_959eca55_96816ignoreE)
_ZN39_INTERNAL_f656b87b_4_k_cu_959eca55_96814cuda3std3__441_GLOBAL__N__f656b87b_4_k_cu_959eca55_96816ignoreE:
	.zero		1
	.type		_ZN39_INTERNAL_f656b87b_4_k_cu_959eca55_96814cute7productE,@object
	.size		_ZN39_INTERNAL_f656b87b_4_k_cu_959eca55_96814cute7productE,(_ZN39_INTERNAL_f656b87b_4_k_cu_959eca55_96814cuda3std3__45__cpo3endE - _ZN39_INTERNAL_f656b87b_4_k_cu_959eca55_96814cute7productE)
_ZN39_INTERNAL_f656b87b_4_k_cu_959eca55_96814cute7productE:
	.zero		1
	.type		_ZN39_INTERNAL_f656b87b_4_k_cu_959eca55_96814cuda3std3__45__cpo3endE,@object
	.size		_ZN39_INTERNAL_f656b87b_4_k_cu_959eca55_96814cuda3std3__45__cpo3endE,(_ZN39_INTERNAL_f656b87b_4_k_cu_959eca55_96814cuda3std3__419piecewise_constructE - _ZN39_INTERNAL_f656b87b_4_k_cu_959eca55_96814cuda3std3__45__cpo3endE)
_ZN39_INTERNAL_f656b87b_4_k_cu_959eca55_96814cuda3std3__45__cpo3endE:
	.zero		1
	.type		_ZN39_INTERNAL_f656b87b_4_k_cu_959eca55_96814cuda3std3__419piecewise_constructE,@object
	.size		_ZN39_INTERNAL_f656b87b_4_k_cu_959eca55_96814cuda3std3__419piecewise_constructE,(_ZN39_INTERNAL_f656b87b_4_k_cu_959eca55_96814cuda3std3__45__cpo4cendE - _ZN39_INTERNAL_f656b87b_4_k_cu_959eca55_96814cuda3std3__419piecewise_constructE)
_ZN39_INTERNAL_f656b87b_4_k_cu_959eca55_96814cuda3std3__419piecewise_constructE:
	.zero		1
	.type		_ZN39_INTERNAL_f656b87b_4_k_cu_959eca55_96814cuda3std3__45__cpo4cendE,@object
	.size		_ZN39_INTERNAL_f656b87b_4_k_cu_959eca55_96814cuda3std3__45__cpo4cendE,(_ZN39_INTERNAL_f656b87b_4_k_cu_959eca55_96814cuda3std6ranges3__45__cpo4swapE - _ZN39_INTERNAL_f656b87b_4_k_cu_959eca55_96814cuda3std3__45__cpo4cendE)
_ZN39_INTERNAL_f656b87b_4_k_cu_959eca55_96814cuda3std3__45__cpo4cendE:
	.zero		1
	.type		_ZN39_INTERNAL_f656b87b_4_k_cu_959eca55_96814cuda3std6ranges3__45__cpo4swapE,@object
	.size		_ZN39_INTERNAL_f656b87b_4_k_cu_959eca55_96814cuda3std6ranges3__45__cpo4swapE,(.L_11 - _ZN39_INTERNAL_f656b87b_4_k_cu_959eca55_96814cuda3std6ranges3__45__cpo4swapE)
_ZN39_INTERNAL_f656b87b_4_k_cu_959eca55_96814cuda3std6ranges3__45__cpo4swapE:
	.zero		1
.L_11:


//--------------------- .nv.constant0._ZN7cutlass13device_kernelINS_4gemm6kernel13GemmUniversalIN4cute5tupleIJiiiiEEENS1_10collective13CollectiveMmaINS1_35MainloopSm100TmaUmmaWarpSpecializedILi3ELi2ELi2ENS5_IJNS4_1CILi2EEESB_NSA_ILi1EEEEEEEENS5_IJNSA_ILi256EEESF_NSA_ILi32EEEEEENS_12float_e5m2_tENS5_IJlSC_lEEESI_SJ_NS4_8TiledMMAINS4_8MMA_AtomIJNS4_10MMA_TraitsINS4_25SM100_MMA_F8F6F4_2x1SM_SSEJSI_SI_fSF_SF_NS4_17integral_constantINS4_4UMMA5MajorELSQ_0EEESR_NSO_INSP_7ScaleInELSS_0EEEST_EEEEEENS4_6LayoutINS5_IJSC_SC_SC_EEENS5_IJNSA_ILi0EEESY_SY_EEEEENS5_IJNS4_10UnderscoreES11_S11_EEEEENS4_28SM100_TMA_2SM_LOAD_MULTICASTENS4_14ComposedLayoutINS4_7SwizzleILi1ELi4ELi3EEENS4_18smem_ptr_flag_bitsILi8EEENSW_INS5_IJNSA_ILi8EEESG_EEENS5_IJSG_SC_EEEEEEEvNS4_8identityENS4_18SM100_TMA_2SM_LOADES1E_vS1F_EENS_8epilogue10collective18CollectiveEpilogueINS1I_23Sm100TmaWarpSpecializedILi4ELi2ELi64ELb0ELb0EEEJNS5_IJNSA_ILi128EEESF_SG_EEENS5_IJNSW_IS1N_SC_EENSW_INSA_ILi64EEESC_EEEEESI_SJ_SI_SJ_NS1I_6fusion15FusionCallbacksIS1M_NS1T_17LinearCombinationISI_fSI_fLNS_15FloatRoundStyleE2EEES1O_S1S_JEEENS4_5SM1004TMEM4LOAD26SM100_TMEM_LOAD_32dp32b64xENS4_13SM90_TMA_LOADENS15_INS16_ILi2ELi4ELi3EEES19_NSW_INS5_IJS1A_S1Q_EEENS5_IJS1Q_SC_EEEEEEENS4_39AutoVectorizingCopyWithAssumedAlignmentILi128EEENS4_14SM90_TMA_STOREES28_S2A_S2A_EEEvvEEEEvNT_6ParamsE --------------------------
	.section	.nv.constant0._ZN7cutlass13device_kernelINS_4gemm6kernel13GemmUniversalIN4cute5tupleIJiiiiEEENS1_10collective13CollectiveMmaINS1_35MainloopSm100TmaUmmaWarpSpecializedILi3ELi2ELi2ENS5_IJNS4_1CILi2EEESB_NSA_ILi1EEEEEEEENS5_IJNSA_ILi256EEESF_NSA_ILi32EEEEEENS_12float_e5m2_tENS5_IJlSC_lEEESI_SJ_NS4_8TiledMMAINS4_8MMA_AtomIJNS4_10MMA_TraitsINS4_25SM100_MMA_F8F6F4_2x1SM_SSEJSI_SI_fSF_SF_NS4_17integral_constantINS4_4UMMA5MajorELSQ_0EEESR_NSO_INSP_7ScaleInELSS_0EEEST_EEEEEENS4_6LayoutINS5_IJSC_SC_SC_EEENS5_IJNSA_ILi0EEESY_SY_EEEEENS5_IJNS4_10UnderscoreES11_S11_EEEEENS4_28SM100_TMA_2SM_LOAD_MULTICASTENS4_14ComposedLayoutINS4_7SwizzleILi1ELi4ELi3EEENS4_18smem_ptr_flag_bitsILi8EEENSW_INS5_IJNSA_ILi8EEESG_EEENS5_IJSG_SC_EEEEEEEvNS4_8identityENS4_18SM100_TMA_2SM_LOADES1E_vS1F_EENS_8epilogue10collective18CollectiveEpilogueINS1I_23Sm100TmaWarpSpecializedILi4ELi2ELi64ELb0ELb0EEEJNS5_IJNSA_ILi128EEESF_SG_EEENS5_IJNSW_IS1N_SC_EENSW_INSA_ILi64EEESC_EEEEESI_SJ_SI_SJ_NS1I_6fusion15FusionCallbacksIS1M_NS1T_17LinearCombinationISI_fSI_fLNS_15FloatRoundStyleE2EEES1O_S1S_JEEENS4_5SM1004TMEM4LOAD26SM100_TMEM_LOAD_32dp32b64xENS4_13SM90_TMA_LOADENS15_INS16_ILi2ELi4ELi3EEES19_NSW_INS5_IJS1A_S1Q_EEENS5_IJS1Q_SC_EEEEEEENS4_39AutoVectorizingCopyWithAssumedAlignmentILi128EEENS4_14SM90_TMA_STOREES28_S2A_S2A_EEEvvEEEEvNT_6ParamsE,"a",@progbits
	.sectionflags	@""
	.align	4
.nv.constant0._ZN7cutlass13device_kernelINS_4gemm6kernel13GemmUniversalIN4cute5tupleIJiiiiEEENS1_10collective13CollectiveMmaINS1_35MainloopSm100TmaUmmaWarpSpecializedILi3ELi2ELi2ENS5_IJNS4_1CILi2EEESB_NSA_ILi1EEEEEEEENS5_IJNSA_ILi256EEESF_NSA_ILi32EEEEEENS_12float_e5m2_tENS5_IJlSC_lEEESI_SJ_NS4_8TiledMMAINS4_8MMA_AtomIJNS4_10MMA_TraitsINS4_25SM100_MMA_F8F6F4_2x1SM_SSEJSI_SI_fSF_SF_NS4_17integral_constantINS4_4UMMA5MajorELSQ_0EEESR_NSO_INSP_7ScaleInELSS_0EEEST_EEEEEENS4_6LayoutINS5_IJSC_SC_SC_EEENS5_IJNSA_ILi0EEESY_SY_EEEEENS5_IJNS4_10UnderscoreES11_S11_EEEEENS4_28SM100_TMA_2SM_LOAD_MULTICASTENS4_14ComposedLayoutINS4_7SwizzleILi1ELi4ELi3EEENS4_18smem_ptr_flag_bitsILi8EEENSW_INS5_IJNSA_ILi8EEESG_EEENS5_IJSG_SC_EEEEEEEvNS4_8identityENS4_18SM100_TMA_2SM_LOADES1E_vS1F_EENS_8epilogue10collective18CollectiveEpilogueINS1I_23Sm100TmaWarpSpecializedILi4ELi2ELi64ELb0ELb0EEEJNS5_IJNSA_ILi128EEESF_SG_EEENS5_IJNSW_IS1N_SC_EENSW_INSA_ILi64EEESC_EEEEESI_SJ_SI_SJ_NS1I_6fusion15FusionCallbacksIS1M_NS1T_17LinearCombinationISI_fSI_fLNS_15FloatRoundStyleE2EEES1O_S1S_JEEENS4_5SM1004TMEM4LOAD26SM100_TMEM_LOAD_32dp32b64xENS4_13SM90_TMA_LOADENS15_INS16_ILi2ELi4ELi3EEES19_NSW_INS5_IJS1A_S1Q_EEENS5_IJS1Q_SC_EEEEEEENS4_39AutoVectorizingCopyWithAssumedAlignmentILi128EEENS4_14SM90_TMA_STOREES28_S2A_S2A_EEEvvEEEEvNT_6ParamsE:
	.zero		2944


//--------------------- SYMBOLS --------------------------

	.type		.nv.reservedSmem.offset0,@object
	.size		.nv.reservedSmem.offset0,0x4
	.type		.nv.reservedSmem.cap,@object
	.size		.nv.reservedSmem.cap,0x4
	.type		__assertfail,@function
